//
// Generated by NVIDIA NVVM Compiler
//
// Compiler Build ID: CL-36424714
// Cuda compilation tools, release 13.0, V13.0.88
// Based on NVVM 20.0.0
//

.version 9.0
.target sm_100
.address_size 64

	// .globl	_Z6eval_xPfS_
.extern .func  (.param .b32 func_retval0) vprintf
(
	.param .b64 vprintf_param_0,
	.param .b64 vprintf_param_1
)
;
.global .align 4 .b8 precalc_xorwow_matrix[102400];
.global .align 4 .b8 precalc_xorwow_offset_matrix[102400];
.global .align 4 .b8 mrg32k3aM1[2304];
.global .align 4 .b8 mrg32k3aM2[2304];
.global .align 4 .b8 mrg32k3aM1SubSeq[2016];
.global .align 4 .b8 mrg32k3aM2SubSeq[2016];
.global .align 4 .b8 mrg32k3aM1Seq[2304];
.global .align 4 .b8 mrg32k3aM2Seq[2304];
.const .align 8 .b8 __cr_lgamma_table[72];
.global .align 1 .b8 $str[12] = {120, 91, 37, 105, 93, 32, 61, 32, 37, 102, 10};
.global .align 1 .b8 $str$1[12] = {121, 91, 37, 105, 93, 32, 61, 32, 37, 102, 10};
.global .align 1 .b8 $str$2[10] = {105, 100, 120, 32, 61, 32, 37, 105, 10};
.global .align 1 .b8 $str$3[14] = {114, 101, 115, 91, 37, 105, 93, 32, 61, 32, 37, 102, 10};

.visible .entry _Z6eval_xPfS_(
	.param .u64 .ptr .align 1 _Z6eval_xPfS__param_0,
	.param .u64 .ptr .align 1 _Z6eval_xPfS__param_1
)
{
	.local .align 16 .b8 	__local_depot0[16];
	.reg .b64 	%SP;
	.reg .b64 	%SPL;
	.reg .pred 	%p<2>;
	.reg .b32 	%r<7>;
	.reg .b32 	%f<4>;
	.reg .b64 	%rd<11>;
	.reg .b64 	%fd<2>;

	mov.u64 	%SPL, __local_depot0;
	cvta.local.u64 	%SP, %SPL;
	ld.param.u64 	%rd1, [_Z6eval_xPfS__param_0];
	ld.param.u64 	%rd2, [_Z6eval_xPfS__param_1];
	mov.u32 	%r2, %tid.x;
	mov.u32 	%r3, %ntid.x;
	mov.u32 	%r4, %ctaid.x;
	mad.lo.s32 	%r1, %r3, %r4, %r2;
	setp.gt.s32 	%p1, %r1, 127;
	@%p1 bra 	$L__BB0_2;
	add.u64 	%rd3, %SP, 0;
	add.u64 	%rd4, %SPL, 0;
	cvta.to.global.u64 	%rd5, %rd2;
	cvta.to.global.u64 	%rd6, %rd1;
	cvt.rn.f32.s32 	%f1, %r1;
	ld.global.f32 	%f2, [%rd5];
	mul.f32 	%f3, %f2, %f1;
	mul.wide.s32 	%rd7, %r1, 4;
	add.s64 	%rd8, %rd6, %rd7;
	st.global.f32 	[%rd8], %f3;
	cvt.f64.f32 	%fd1, %f3;
	st.local.u32 	[%rd4], %r1;
	st.local.f64 	[%rd4+8], %fd1;
	mov.u64 	%rd9, $str;
	cvta.global.u64 	%rd10, %rd9;
	{ // callseq 0, 0
	.param .b64 param0;
	st.param.b64 	[param0], %rd10;
	.param .b64 param1;
	st.param.b64 	[param1], %rd3;
	.param .b32 retval0;
	call.uni (retval0), 
	vprintf, 
	(
	param0, 
	param1
	);
	ld.param.b32 	%r5, [retval0];
	} // callseq 0
$L__BB0_2:
	ret;

}
	// .globl	_Z6eval_yPfS_S_
.visible .entry _Z6eval_yPfS_S_(
	.param .u64 .ptr .align 1 _Z6eval_yPfS_S__param_0,
	.param .u64 .ptr .align 1 _Z6eval_yPfS_S__param_1,
	.param .u64 .ptr .align 1 _Z6eval_yPfS_S__param_2
)
{
	.local .align 16 .b8 	__local_depot1[16];
	.reg .b64 	%SP;
	.reg .b64 	%SPL;
	.reg .pred 	%p<2>;
	.reg .b32 	%r<7>;
	.reg .b32 	%f<8>;
	.reg .b64 	%rd<14>;
	.reg .b64 	%fd<2>;

	mov.u64 	%SPL, __local_depot1;
	cvta.local.u64 	%SP, %SPL;
	ld.param.u64 	%rd1, [_Z6eval_yPfS_S__param_0];
	ld.param.u64 	%rd2, [_Z6eval_yPfS_S__param_1];
	ld.param.u64 	%rd3, [_Z6eval_yPfS_S__param_2];
	mov.u32 	%r2, %tid.x;
	mov.u32 	%r3, %ntid.x;
	mov.u32 	%r4, %ctaid.x;
	mad.lo.s32 	%r1, %r3, %r4, %r2;
	setp.gt.s32 	%p1, %r1, 127;
	@%p1 bra 	$L__BB1_2;
	add.u64 	%rd4, %SP, 0;
	add.u64 	%rd5, %SPL, 0;
	cvta.to.global.u64 	%rd6, %rd3;
	cvta.to.global.u64 	%rd7, %rd1;
	cvta.to.global.u64 	%rd8, %rd2;
	ld.global.f32 	%f1, [%rd6];
	mul.wide.s32 	%rd9, %r1, 4;
	add.s64 	%rd10, %rd7, %rd9;
	ld.global.f32 	%f2, [%rd10];
	mul.f32 	%f3, %f2, %f2;
	mov.f32 	%f4, 0f3F800000;
	sub.f32 	%f5, %f4, %f3;
	sqrt.rn.f32 	%f6, %f5;
	mul.f32 	%f7, %f1, %f6;
	add.s64 	%rd11, %rd8, %rd9;
	st.global.f32 	[%rd11], %f7;
	cvt.f64.f32 	%fd1, %f7;
	st.local.u32 	[%rd5], %r1;
	st.local.f64 	[%rd5+8], %fd1;
	mov.u64 	%rd12, $str$1;
	cvta.global.u64 	%rd13, %rd12;
	{ // callseq 1, 0
	.param .b64 param0;
	st.param.b64 	[param0], %rd13;
	.param .b64 param1;
	st.param.b64 	[param1], %rd4;
	.param .b32 retval0;
	call.uni (retval0), 
	vprintf, 
	(
	param0, 
	param1
	);
	ld.param.b32 	%r5, [retval0];
	} // callseq 1
$L__BB1_2:
	ret;

}
	// .globl	_Z8ZetaFuncPfS_
.visible .entry _Z8ZetaFuncPfS_(
	.param .u64 .ptr .align 1 _Z8ZetaFuncPfS__param_0,
	.param .u64 .ptr .align 1 _Z8ZetaFuncPfS__param_1
)
{
	.local .align 16 .b8 	__local_depot2[16];
	.reg .b64 	%SP;
	.reg .b64 	%SPL;
	.reg .pred 	%p<23>;
	.reg .b32 	%r<23>;
	.reg .b32 	%f<79>;
	.reg .b64 	%rd<14>;
	.reg .b64 	%fd<2>;

	mov.u64 	%SPL, __local_depot2;
	cvta.local.u64 	%SP, %SPL;
	ld.param.u64 	%rd2, [_Z8ZetaFuncPfS__param_0];
	ld.param.u64 	%rd3, [_Z8ZetaFuncPfS__param_1];
	add.u64 	%rd4, %SP, 0;
	add.u64 	%rd1, %SPL, 0;
	mov.u32 	%r2, %tid.x;
	mov.u32 	%r3, %ntid.x;
	mov.u32 	%r4, %ctaid.x;
	mad.lo.s32 	%r1, %r3, %r4, %r2;
	st.local.u32 	[%rd1], %r1;
	mov.u64 	%rd5, $str$2;
	cvta.global.u64 	%rd6, %rd5;
	{ // callseq 2, 0
	.param .b64 param0;
	st.param.b64 	[param0], %rd6;
	.param .b64 param1;
	st.param.b64 	[param1], %rd4;
	.param .b32 retval0;
	call.uni (retval0), 
	vprintf, 
	(
	param0, 
	param1
	);
	ld.param.b32 	%r5, [retval0];
	} // callseq 2
	setp.gt.s32 	%p1, %r1, 31;
	setp.eq.s32 	%p2, %r1, 0;
	or.pred  	%p3, %p1, %p2;
	mov.f32 	%f78, 0f3F800000;
	@%p3 bra 	$L__BB2_10;
	cvta.to.global.u64 	%rd7, %rd2;
	cvt.rn.f32.s32 	%f1, %r1;
	ld.global.f32 	%f12, [%rd7];
	mul.f32 	%f13, %f12, 0f3F000000;
	cvt.rzi.f32.f32 	%f14, %f13;
	add.f32 	%f15, %f14, %f14;
	sub.f32 	%f16, %f12, %f15;
	abs.f32 	%f3, %f16;
	abs.f32 	%f4, %f1;
	setp.lt.f32 	%p4, %f4, 0f00800000;
	mul.f32 	%f17, %f4, 0f4B800000;
	selp.f32 	%f18, %f17, %f4, %p4;
	selp.f32 	%f19, 0fC1C00000, 0f00000000, %p4;
	mov.b32 	%r7, %f18;
	add.s32 	%r8, %r7, -1060439283;
	and.b32  	%r9, %r8, -8388608;
	sub.s32 	%r10, %r7, %r9;
	mov.b32 	%f20, %r10;
	cvt.rn.f32.s32 	%f21, %r9;
	fma.rn.f32 	%f22, %f21, 0f34000000, %f19;
	add.f32 	%f23, %f20, 0fBF800000;
	add.f32 	%f24, %f20, 0f3F800000;
	rcp.approx.ftz.f32 	%f25, %f24;
	add.f32 	%f26, %f23, %f23;
	mul.f32 	%f27, %f26, %f25;
	mul.f32 	%f28, %f27, %f27;
	sub.f32 	%f29, %f23, %f27;
	add.f32 	%f30, %f29, %f29;
	neg.f32 	%f31, %f27;
	fma.rn.f32 	%f32, %f31, %f23, %f30;
	mul.rn.f32 	%f33, %f25, %f32;
	fma.rn.f32 	%f34, %f28, 0f3A2C32E4, 0f3B52E7DB;
	fma.rn.f32 	%f35, %f34, %f28, 0f3C93BB73;
	fma.rn.f32 	%f36, %f35, %f28, 0f3DF6384F;
	mul.rn.f32 	%f37, %f36, %f28;
	fma.rn.f32 	%f38, %f27, 0f3FB8AA3B, %f22;
	sub.f32 	%f39, %f22, %f38;
	fma.rn.f32 	%f40, %f27, 0f3FB8AA3B, %f39;
	fma.rn.f32 	%f41, %f33, 0f3FB8AA3B, %f40;
	fma.rn.f32 	%f42, %f27, 0f32A55E34, %f41;
	mul.f32 	%f43, %f37, 0f40400000;
	fma.rn.f32 	%f44, %f43, %f33, %f42;
	fma.rn.f32 	%f45, %f37, %f27, %f44;
	add.rn.f32 	%f46, %f38, %f45;
	neg.f32 	%f47, %f38;
	add.rn.f32 	%f48, %f46, %f47;
	neg.f32 	%f49, %f48;
	add.rn.f32 	%f50, %f45, %f49;
	mul.rn.f32 	%f51, %f46, %f12;
	neg.f32 	%f52, %f51;
	fma.rn.f32 	%f53, %f46, %f12, %f52;
	fma.rn.f32 	%f54, %f50, %f12, %f53;
	cvt.rni.f32.f32 	%f55, %f51;
	sub.f32 	%f56, %f51, %f55;
	add.f32 	%f57, %f56, %f54;
	fma.rn.f32 	%f58, %f57, 0f391FCB8E, 0f3AAF85ED;
	fma.rn.f32 	%f59, %f58, %f57, 0f3C1D9856;
	fma.rn.f32 	%f60, %f59, %f57, 0f3D6357BB;
	fma.rn.f32 	%f61, %f60, %f57, 0f3E75FDEC;
	fma.rn.f32 	%f62, %f61, %f57, 0f3F317218;
	fma.rn.f32 	%f63, %f62, %f57, 0f3F800000;
	cvt.rzi.s32.f32 	%r11, %f55;
	setp.gt.f32 	%p5, %f55, 0f00000000;
	selp.b32 	%r12, 0, -2097152000, %p5;
	add.s32 	%r13, %r12, 2130706432;
	mov.b32 	%f64, %r13;
	mul.f32 	%f65, %f63, %f64;
	shl.b32 	%r14, %r11, 23;
	sub.s32 	%r15, %r14, %r12;
	mov.b32 	%f66, %r15;
	mul.f32 	%f67, %f65, %f66;
	abs.f32 	%f68, %f51;
	setp.gt.f32 	%p6, %f68, 0f43180000;
	setp.lt.f32 	%p7, %f51, 0f00000000;
	selp.f32 	%f69, 0f00000000, 0f7F800000, %p7;
	selp.f32 	%f5, %f69, %f67, %p6;
	setp.eq.s32 	%p8, %r1, 1;
	setp.eq.f32 	%p9, %f12, 0f00000000;
	or.pred  	%p10, %p8, %p9;
	@%p10 bra 	$L__BB2_9;
	setp.num.f32 	%p11, %f4, %f4;
	abs.f32 	%f70, %f12;
	setp.num.f32 	%p12, %f70, %f70;
	and.pred  	%p13, %p11, %p12;
	@%p13 bra 	$L__BB2_4;
	add.rn.f32 	%f78, %f1, %f12;
	bra.uni 	$L__BB2_9;
$L__BB2_4:
	setp.neu.f32 	%p14, %f4, 0f7F800000;
	@%p14 bra 	$L__BB2_6;
	setp.neu.f32 	%p21, %f3, 0f3F800000;
	add.f32 	%f75, %f1, %f1;
	mov.b32 	%r16, %f75;
	setp.lt.f32 	%p22, %f12, 0f00000000;
	xor.b32  	%r17, %r16, 2139095040;
	selp.b32 	%r18, %r17, %r16, %p22;
	and.b32  	%r19, %r18, 2147483647;
	selp.b32 	%r20, %r19, %r18, %p21;
	mov.b32 	%f78, %r20;
	bra.uni 	$L__BB2_9;
$L__BB2_6:
	setp.eq.s32 	%p15, %r1, -1;
	setp.eq.f32 	%p16, %f70, 0f7F800000;
	and.pred  	%p17, %p15, %p16;
	@%p17 bra 	$L__BB2_9;
	setp.gt.s32 	%p18, %r1, -1;
	mov.f32 	%f78, %f5;
	@%p18 bra 	$L__BB2_9;
	setp.neu.f32 	%p19, %f3, 0f3F800000;
	neg.f32 	%f72, %f5;
	selp.f32 	%f73, %f5, %f72, %p19;
	cvt.rmi.f32.f32 	%f74, %f12;
	setp.neu.f32 	%p20, %f12, %f74;
	selp.f32 	%f78, 0f7FFFFFFF, %f73, %p20;
$L__BB2_9:
	rcp.rn.f32 	%f76, %f78;
	cvta.to.global.u64 	%rd8, %rd3;
	mul.wide.s32 	%rd9, %r1, 4;
	add.s64 	%rd10, %rd8, %rd9;
	st.global.f32 	[%rd10], %f76;
	cvt.f64.f32 	%fd1, %f76;
	st.local.u32 	[%rd1], %r1;
	st.local.f64 	[%rd1+8], %fd1;
	mov.u64 	%rd11, $str$3;
	cvta.global.u64 	%rd12, %rd11;
	{ // callseq 3, 0
	.param .b64 param0;
	st.param.b64 	[param0], %rd12;
	.param .b64 param1;
	st.param.b64 	[param1], %rd4;
	.param .b32 retval0;
	call.uni (retval0), 
	vprintf, 
	(
	param0, 
	param1
	);
	ld.param.b32 	%r21, [retval0];
	} // callseq 3
$L__BB2_10:
	ret;

}


// ===== COMPILED SASS (sm_100) =====

	.target	sm_100

	.elftype	@"ET_EXEC"


//--------------------- .note.nv.tkinfo           --------------------------
	.section	.note.nv.tkinfo,"",@"SHT_NOTE"
	.sectionflags	@"SHF_NOTE_NV_TKINFO"
	.tkinfo
        /*0018*/ 	.word	0x00000002
        /*0030*/ 	.string	""
        /*0030*/ 	.string	"ptxas"
        /*0030*/ 	.string	"Cuda compilation tools, release 13.0, V13.0.88"
        /*0030*/ 	.string	"Build cuda_13.0.r13.0/compiler.36424714_0"
        /*0030*/ 	.string	"-arch sm_100 -m 64 "



//--------------------- .note.nv.cuinfo           --------------------------
	.section	.note.nv.cuinfo,"",@"SHT_NOTE"
	.sectionflags	@"SHF_NOTE_NV_CUINFO"
        /*0018*/ 	.short	0x0002
        /*001a*/ 	.short	0x0064
        /*001c*/ 	.short	0x0082
	.zero		2


//--------------------- .nv.info                  --------------------------
	.section	.nv.info,"",@"SHT_CUDA_INFO"
	.align	4


	//----- nvinfo : EIATTR_REGCOUNT
	.align		4
        /*0000*/ 	.byte	0x04, 0x2f
        /*0002*/ 	.short	(.L_14 - .L_13)
	.align		4
.L_13:
        /*0004*/ 	.word	index@(_Z6eval_xPfS_)
        /*0008*/ 	.word	0x00000018


	//----- nvinfo : EIATTR_FRAME_SIZE
	.align		4
.L_14:
        /*000c*/ 	.byte	0x04, 0x11
        /*000e*/ 	.short	(.L_16 - .L_15)
	.align		4
.L_15:
        /*0010*/ 	.word	index@(_Z6eval_xPfS_)
        /*0014*/ 	.word	0x00000010


	//----- nvinfo : EIATTR_REGCOUNT
	.align		4
.L_16:
        /*0018*/ 	.byte	0x04, 0x2f
        /*001a*/ 	.short	(.L_18 - .L_17)
	.align		4
.L_17:
        /*001c*/ 	.word	index@(_Z6eval_yPfS_S_)
        /*0020*/ 	.word	0x00000018


	//----- nvinfo : EIATTR_FRAME_SIZE
	.align		4
.L_18:
        /*0024*/ 	.byte	0x04, 0x11
        /*0026*/ 	.short	(.L_20 - .L_19)
	.align		4
.L_19:
        /*0028*/ 	.word	index@($__internal_1_$__cuda_sm20_sqrt_rn_f32_slowpath)
        /*002c*/ 	.word	0x00000010


	//----- nvinfo : EIATTR_FRAME_SIZE
	.align		4
.L_20:
        /*0030*/ 	.byte	0x04, 0x11
        /*0032*/ 	.short	(.L_22 - .L_21)
	.align		4
.L_21:
        /*0034*/ 	.word	index@(_Z6eval_yPfS_S_)
        /*0038*/ 	.word	0x00000010


	//----- nvinfo : EIATTR_REGCOUNT
	.align		4
.L_22:
        /*003c*/ 	.byte	0x04, 0x2f
        /*003e*/ 	.short	(.L_24 - .L_23)
	.align		4
.L_23:
        /*0040*/ 	.word	index@(_Z8ZetaFuncPfS_)
        /*0044*/ 	.word	0x00000018


	//----- nvinfo : EIATTR_FRAME_SIZE
	.align		4
.L_24:
        /*0048*/ 	.byte	0x04, 0x11
        /*004a*/ 	.short	(.L_26 - .L_25)
	.align		4
.L_25:
        /*004c*/ 	.word	index@($__internal_0_$__cuda_sm20_rcp_rn_f32_slowpath)
        /*0050*/ 	.word	0x00000010


	//----- nvinfo : EIATTR_FRAME_SIZE
	.align		4
.L_26:
        /*0054*/ 	.byte	0x04, 0x11
        /*0056*/ 	.short	(.L_28 - .L_27)
	.align		4
.L_27:
        /*0058*/ 	.word	index@(_Z8ZetaFuncPfS_)
        /*005c*/ 	.word	0x00000010


	//----- nvinfo : EIATTR_MIN_STACK_SIZE
	.align		4
.L_28:
        /*0060*/ 	.byte	0x04, 0x12
        /*0062*/ 	.short	(.L_30 - .L_29)
	.align		4
.L_29:
        /*0064*/ 	.word	index@(_Z8ZetaFuncPfS_)
        /*0068*/ 	.word	0x00000010


	//----- nvinfo : EIATTR_MIN_STACK_SIZE
	.align		4
.L_30:
        /*006c*/ 	.byte	0x04, 0x12
        /*006e*/ 	.short	(.L_32 - .L_31)
	.align		4
.L_31:
        /*0070*/ 	.word	index@(_Z6eval_yPfS_S_)
        /*0074*/ 	.word	0x00000010


	//----- nvinfo : EIATTR_MIN_STACK_SIZE
	.align		4
.L_32:
        /*0078*/ 	.byte	0x04, 0x12
        /*007a*/ 	.short	(.L_34 - .L_33)
	.align		4
.L_33:
        /*007c*/ 	.word	index@(_Z6eval_xPfS_)
        /*0080*/ 	.word	0x00000010
.L_34:


//--------------------- .nv.compat                --------------------------
	.section	.nv.compat,"",@"SHT_CUDA_COMPAT_INFO"
	.align	4
        /*0000*/ 	.byte	0x02, 0x09, 0x00, 0x00, 0x02, 0x02, 0x01, 0x00, 0x02, 0x05, 0x05, 0x00, 0x03, 0x07, 0x01, 0x01
        /*0010*/ 	.byte	0x02, 0x03, 0x00, 0x00, 0x02, 0x06, 0x01, 0x00, 0x04, 0x0b, 0x08, 0x00, 0x01, 0x00, 0x00, 0x00
        /*0020*/ 	.byte	0x00, 0x00, 0x00, 0x00


//--------------------- .nv.info._Z8ZetaFuncPfS_  --------------------------
	.section	.nv.info._Z8ZetaFuncPfS_,"",@"SHT_CUDA_INFO"
	.sectionflags	@""
	.align	4


	//----- nvinfo : EIATTR_CUDA_API_VERSION
	.align		4
        /*0000*/ 	.byte	0x04, 0x37
        /*0002*/ 	.short	(.L_36 - .L_35)
.L_35:
        /*0004*/ 	.word	0x00000082


	//----- nvinfo : EIATTR_KPARAM_INFO
	.align		4
.L_36:
        /*0008*/ 	.byte	0x04, 0x17
        /*000a*/ 	.short	(.L_38 - .L_37)
.L_37:
        /*000c*/ 	.word	0x00000000
        /*0010*/ 	.short	0x0001
        /*0012*/ 	.short	0x0008
        /*0014*/ 	.byte	0x00, 0xf5, 0x21, 0x00


	//----- nvinfo : EIATTR_KPARAM_INFO
	.align		4
.L_38:
        /*0018*/ 	.byte	0x04, 0x17
        /*001a*/ 	.short	(.L_40 - .L_39)
.L_39:
        /*001c*/ 	.word	0x00000000
        /*0020*/ 	.short	0x0000
        /*0022*/ 	.short	0x0000
        /*0024*/ 	.byte	0x00, 0xf5, 0x21, 0x00


	//----- nvinfo : EIATTR_SPARSE_MMA_MASK
	.align		4
.L_40:
        /*0028*/ 	.byte	0x03, 0x50
        /*002a*/ 	.short	0x0000


	//----- nvinfo : EIATTR_MAXREG_COUNT
	.align		4
        /*002c*/ 	.byte	0x03, 0x1b
        /*002e*/ 	.short	0x00ff


	//----- nvinfo : EIATTR_EXTERNS
	.align		4
        /*0030*/ 	.byte	0x04, 0x0f
        /*0032*/ 	.short	(.L_42 - .L_41)


	//   ....[0]....
	.align		4
.L_41:
        /*0034*/ 	.word	index@(vprintf)


	//----- nvinfo : EIATTR_MERCURY_ISA_VERSION
	.align		4
.L_42:
        /*0038*/ 	.byte	0x03, 0x5f
        /*003a*/ 	.short	0x0101


	//----- nvinfo : EIATTR_VRC_CTA_INIT_COUNT
	.align		4
        /*003c*/ 	.byte	0x02, 0x4a
	.zero		1
	.zero		1


	//----- nvinfo : EIATTR_SYSCALL_OFFSETS
	.align		4
        /*0040*/ 	.byte	0x04, 0x46
        /*0042*/ 	.short	(.L_44 - .L_43)


	//   ....[0]....
.L_43:
        /*0044*/ 	.word	0x00000130


	//   ....[1]....
        /*0048*/ 	.word	0x00000950


	//----- nvinfo : EIATTR_EXIT_INSTR_OFFSETS
	.align		4
.L_44:
        /*004c*/ 	.byte	0x04, 0x1c
        /*004e*/ 	.short	(.L_46 - .L_45)


	//   ....[0]....
.L_45:
        /*0050*/ 	.word	0x00000160


	//   ....[1]....
        /*0054*/ 	.word	0x00000960


	//----- nvinfo : EIATTR_CRS_STACK_SIZE
	.align		4
.L_46:
        /*0058*/ 	.byte	0x04, 0x1e
        /*005a*/ 	.short	(.L_48 - .L_47)
.L_47:
        /*005c*/ 	.word	0x00000000


	//----- nvinfo : EIATTR_CBANK_PARAM_SIZE
	.align		4
.L_48:
        /*0060*/ 	.byte	0x03, 0x19
        /*0062*/ 	.short	0x0010


	//----- nvinfo : EIATTR_PARAM_CBANK
	.align		4
        /*0064*/ 	.byte	0x04, 0x0a
        /*0066*/ 	.short	(.L_50 - .L_49)
	.align		4
.L_49:
        /*0068*/ 	.word	index@(.nv.constant0._Z8ZetaFuncPfS_)
        /*006c*/ 	.short	0x0380
        /*006e*/ 	.short	0x0010


	//----- nvinfo : EIATTR_SW_WAR
	.align		4
.L_50:
        /*0070*/ 	.byte	0x04, 0x36
        /*0072*/ 	.short	(.L_52 - .L_51)
.L_51:
        /*0074*/ 	.word	0x00000008
.L_52:


//--------------------- .nv.info._Z6eval_yPfS_S_  --------------------------
	.section	.nv.info._Z6eval_yPfS_S_,"",@"SHT_CUDA_INFO"
	.sectionflags	@""
	.align	4


	//----- nvinfo : EIATTR_CUDA_API_VERSION
	.align		4
        /*0000*/ 	.byte	0x04, 0x37
        /*0002*/ 	.short	(.L_54 - .L_53)
.L_53:
        /*0004*/ 	.word	0x00000082


	//----- nvinfo : EIATTR_KPARAM_INFO
	.align		4
.L_54:
        /*0008*/ 	.byte	0x04, 0x17
        /*000a*/ 	.short	(.L_56 - .L_55)
.L_55:
        /*000c*/ 	.word	0x00000000
        /*0010*/ 	.short	0x0002
        /*0012*/ 	.short	0x0010
        /*0014*/ 	.byte	0x00, 0xf5, 0x21, 0x00


	//----- nvinfo : EIATTR_KPARAM_INFO
	.align		4
.L_56:
        /*0018*/ 	.byte	0x04, 0x17
        /*001a*/ 	.short	(.L_58 - .L_57)
.L_57:
        /*001c*/ 	.word	0x00000000
        /*0020*/ 	.short	0x0001
        /*0022*/ 	.short	0x0008
        /*0024*/ 	.byte	0x00, 0xf5, 0x21, 0x00


	//----- nvinfo : EIATTR_KPARAM_INFO
	.align		4
.L_58:
        /*0028*/ 	.byte	0x04, 0x17
        /*002a*/ 	.short	(.L_60 - .L_59)
.L_59:
        /*002c*/ 	.word	0x00000000
        /*0030*/ 	.short	0x0000
        /*0032*/ 	.short	0x0000
        /*0034*/ 	.byte	0x00, 0xf5, 0x21, 0x00


	//----- nvinfo : EIATTR_SPARSE_MMA_MASK
	.align		4
.L_60:
        /*0038*/ 	.byte	0x03, 0x50
        /*003a*/ 	.short	0x0000


	//----- nvinfo : EIATTR_MAXREG_COUNT
	.align		4
        /*003c*/ 	.byte	0x03, 0x1b
        /*003e*/ 	.short	0x00ff


	//----- nvinfo : EIATTR_EXTERNS
	.align		4
        /*0040*/ 	.byte	0x04, 0x0f
        /*0042*/ 	.short	(.L_62 - .L_61)


	//   ....[0]....
	.align		4
.L_61:
        /*0044*/ 	.word	index@(vprintf)


	//----- nvinfo : EIATTR_MERCURY_ISA_VERSION
	.align		4
.L_62:
        /*0048*/ 	.byte	0x03, 0x5f
        /*004a*/ 	.short	0x0101


	//----- nvinfo : EIATTR_VRC_CTA_INIT_COUNT
	.align		4
        /*004c*/ 	.byte	0x02, 0x4a
	.zero		1
	.zero		1


	//----- nvinfo : EIATTR_SYSCALL_OFFSETS
	.align		4
        /*0050*/ 	.byte	0x04, 0x46
        /*0052*/ 	.short	(.L_64 - .L_63)


	//   ....[0]....
.L_63:
        /*0054*/ 	.word	0x00000300


	//----- nvinfo : EIATTR_EXIT_INSTR_OFFSETS
	.align		4
.L_64:
        /*0058*/ 	.byte	0x04, 0x1c
        /*005a*/ 	.short	(.L_66 - .L_65)


	//   ....[0]....
.L_65:
        /*005c*/ 	.word	0x000000b0


	//   ....[1]....
        /*0060*/ 	.word	0x00000310


	//----- nvinfo : EIATTR_CRS_STACK_SIZE
	.align		4
.L_66:
        /*0064*/ 	.byte	0x04, 0x1e
        /*0066*/ 	.short	(.L_68 - .L_67)
.L_67:
        /*0068*/ 	.word	0x00000000


	//----- nvinfo : EIATTR_CBANK_PARAM_SIZE
	.align		4
.L_68:
        /*006c*/ 	.byte	0x03, 0x19
        /*006e*/ 	.short	0x0018


	//----- nvinfo : EIATTR_PARAM_CBANK
	.align		4
        /*0070*/ 	.byte	0x04, 0x0a
        /*0072*/ 	.short	(.L_70 - .L_69)
	.align		4
.L_69:
        /*0074*/ 	.word	index@(.nv.constant0._Z6eval_yPfS_S_)
        /*0078*/ 	.short	0x0380
        /*007a*/ 	.short	0x0018


	//----- nvinfo : EIATTR_SW_WAR
	.align		4
.L_70:
        /*007c*/ 	.byte	0x04, 0x36
        /*007e*/ 	.short	(.L_72 - .L_71)
.L_71:
        /*0080*/ 	.word	0x00000008
.L_72:


//--------------------- .nv.info._Z6eval_xPfS_    --------------------------
	.section	.nv.info._Z6eval_xPfS_,"",@"SHT_CUDA_INFO"
	.sectionflags	@""
	.align	4


	//----- nvinfo : EIATTR_CUDA_API_VERSION
	.align		4
        /*0000*/ 	.byte	0x04, 0x37
        /*0002*/ 	.short	(.L_74 - .L_73)
.L_73:
        /*0004*/ 	.word	0x00000082


	//----- nvinfo : EIATTR_KPARAM_INFO
	.align		4
.L_74:
        /*0008*/ 	.byte	0x04, 0x17
        /*000a*/ 	.short	(.L_76 - .L_75)
.L_75:
        /*000c*/ 	.word	0x00000000
        /*0010*/ 	.short	0x0001
        /*0012*/ 	.short	0x0008
        /*0014*/ 	.byte	0x00, 0xf5, 0x21, 0x00


	//----- nvinfo : EIATTR_KPARAM_INFO
	.align		4
.L_76:
        /*0018*/ 	.byte	0x04, 0x17
        /*001a*/ 	.short	(.L_78 - .L_77)
.L_77:
        /*001c*/ 	.word	0x00000000
        /*0020*/ 	.short	0x0000
        /*0022*/ 	.short	0x0000
        /*0024*/ 	.byte	0x00, 0xf5, 0x21, 0x00


	//----- nvinfo : EIATTR_SPARSE_MMA_MASK
	.align		4
.L_78:
        /*0028*/ 	.byte	0x03, 0x50
        /*002a*/ 	.short	0x0000


	//----- nvinfo : EIATTR_MAXREG_COUNT
	.align		4
        /*002c*/ 	.byte	0x03, 0x1b
        /*002e*/ 	.short	0x00ff


	//----- nvinfo : EIATTR_EXTERNS
	.align		4
        /*0030*/ 	.byte	0x04, 0x0f
        /*0032*/ 	.short	(.L_80 - .L_79)


	//   ....[0]....
	.align		4
.L_79:
        /*0034*/ 	.word	index@(vprintf)


	//----- nvinfo : EIATTR_MERCURY_ISA_VERSION
	.align		4
.L_80:
        /*0038*/ 	.byte	0x03, 0x5f
        /*003a*/ 	.short	0x0101


	//----- nvinfo : EIATTR_VRC_CTA_INIT_COUNT
	.align		4
        /*003c*/ 	.byte	0x02, 0x4a
	.zero		1
	.zero		1


	//----- nvinfo : EIATTR_SYSCALL_OFFSETS
	.align		4
        /*0040*/ 	.byte	0x04, 0x46
        /*0042*/ 	.short	(.L_82 - .L_81)


	//   ....[0]....
.L_81:
        /*0044*/ 	.word	0x000001d0


	//----- nvinfo : EIATTR_EXIT_INSTR_OFFSETS
	.align		4
.L_82:
        /*0048*/ 	.byte	0x04, 0x1c
        /*004a*/ 	.short	(.L_84 - .L_83)


	//   ....[0]....
.L_83:
        /*004c*/ 	.word	0x000000b0


	//   ....[1]....
        /*0050*/ 	.word	0x000001e0


	//----- nvinfo : EIATTR_CRS_STACK_SIZE
	.align		4
.L_84:
        /*0054*/ 	.byte	0x04, 0x1e
        /*0056*/ 	.short	(.L_86 - .L_85)
.L_85:
        /*0058*/ 	.word	0x00000000


	//----- nvinfo : EIATTR_CBANK_PARAM_SIZE
	.align		4
.L_86:
        /*005c*/ 	.byte	0x03, 0x19
        /*005e*/ 	.short	0x0010


	//----- nvinfo : EIATTR_PARAM_CBANK
	.align		4
        /*0060*/ 	.byte	0x04, 0x0a
        /*0062*/ 	.short	(.L_88 - .L_87)
	.align		4
.L_87:
        /*0064*/ 	.word	index@(.nv.constant0._Z6eval_xPfS_)
        /*0068*/ 	.short	0x0380
        /*006a*/ 	.short	0x0010


	//----- nvinfo : EIATTR_SW_WAR
	.align		4
.L_88:
        /*006c*/ 	.byte	0x04, 0x36
        /*006e*/ 	.short	(.L_90 - .L_89)
.L_89:
        /*0070*/ 	.word	0x00000008
.L_90:


//--------------------- .nv.callgraph             --------------------------
	.section	.nv.callgraph,"",@"SHT_CUDA_CALLGRAPH"
	.align	4
	.sectionentsize	8
	.align		4
        /*0000*/ 	.word	0x00000000
	.align		4
        /*0004*/ 	.word	0xffffffff
	.align		4
        /*0008*/ 	.word	index@(_Z8ZetaFuncPfS_)
	.align		4
        /*000c*/ 	.word	index@(vprintf)
	.align		4
        /*0010*/ 	.word	index@(_Z6eval_yPfS_S_)
	.align		4
        /*0014*/ 	.word	index@(vprintf)
	.align		4
        /*0018*/ 	.word	index@(_Z6eval_xPfS_)
	.align		4
        /*001c*/ 	.word	index@(vprintf)
	.align		4
        /*0020*/ 	.word	0x00000000
	.align		4
        /*0024*/ 	.word	0xfffffffe
	.align		4
        /*0028*/ 	.word	0x00000000
	.align		4
        /*002c*/ 	.word	0xfffffffd
	.align		4
        /*0030*/ 	.word	0x00000000
	.align		4
        /*0034*/ 	.word	0xfffffffc


//--------------------- .nv.constant4             --------------------------
	.section	.nv.constant4,"a",@progbits
	.align	8
	.align		8
.nv.constant4:
        /*0000*/ 	.dword	vprintf
	.align		8
        /*0008*/ 	.dword	precalc_xorwow_matrix
	.align		8
        /*0010*/ 	.dword	precalc_xorwow_offset_matrix
	.align		8
        /*0018*/ 	.dword	mrg32k3aM1
	.align		8
        /*0020*/ 	.dword	mrg32k3aM2
	.align		8
        /*0028*/ 	.dword	mrg32k3aM1SubSeq
	.align		8
        /*0030*/ 	.dword	mrg32k3aM2SubSeq
	.align		8
        /*0038*/ 	.dword	mrg32k3aM1Seq
	.align		8
        /*0040*/ 	.dword	mrg32k3aM2Seq
	.align		8
        /*0048*/ 	.dword	$str
	.align		8
        /*0050*/ 	.dword	$str$1
	.align		8
        /*0058*/ 	.dword	$str$2
	.align		8
        /*0060*/ 	.dword	$str$3


//--------------------- .nv.constant3             --------------------------
	.section	.nv.constant3,"a",@progbits
	.align	8
.nv.constant3:
	.type		__cr_lgamma_table,@object
	.size		__cr_lgamma_table,(.L_8 - __cr_lgamma_table)
__cr_lgamma_table:
        /*0000*/ 	.byte	0x00, 0x00, 0x00, 0x00, 0x00, 0x00, 0x00, 0x00, 0x00, 0x00, 0x00, 0x00, 0x00, 0x00, 0x00, 0x00
        /*0010*/ 	.byte	0xef, 0x39, 0xfa, 0xfe, 0x42, 0x2e, 0xe6, 0x3f, 0x02, 0x20, 0x2a, 0xfa, 0x0b, 0xab, 0xfc, 0x3f
        /*0020*/ 	.byte	0xf9, 0x2c, 0x92, 0x7c, 0xa7, 0x6c, 0x09, 0x40, 0xc9, 0x79, 0x44, 0x3c, 0x64, 0x26, 0x13, 0x40
        /*0030*/ 	.byte	0xca, 0x01, 0xcf, 0x3a, 0x27, 0x51, 0x1a, 0x40, 0x30, 0xcc, 0x2d, 0xf3, 0xe1, 0x0c, 0x21, 0x40
        /*0040*/ 	.byte	0x0d, 0xb7, 0xfc, 0x82, 0x8e, 0x35, 0x25, 0x40
.L_8:


//--------------------- .text._Z8ZetaFuncPfS_     --------------------------
	.section	.text._Z8ZetaFuncPfS_,"ax",@progbits
	.align	128
        .global         _Z8ZetaFuncPfS_
        .type           _Z8ZetaFuncPfS_,@function
        .size           _Z8ZetaFuncPfS_,(.L_x_21 - _Z8ZetaFuncPfS_)
        .other          _Z8ZetaFuncPfS_,@"STO_CUDA_ENTRY STV_DEFAULT"
_Z8ZetaFuncPfS_:
.text._Z8ZetaFuncPfS_:
[----:B------:R-:W0:Y:S01]  /*0000*/  LDC R1, c[0x0][0x37c] ;  /* 0x0000df00ff017b82 */ /* 0x000e220000000800 */
[----:B------:R-:W1:Y:S01]  /*0010*/  S2R R2, SR_TID.X ;  /* 0x0000000000027919 */ /* 0x000e620000002100 */
[----:B------:R-:W2:Y:S01]  /*0020*/  LDCU UR5, c[0x0][0x2fc] ;  /* 0x00005f80ff0577ac */ /* 0x000ea20008000800 */
[----:B0-----:R-:W-:Y:S01]  /*0030*/  VIADD R1, R1, 0xfffffff0 ;  /* 0xfffffff001017836 */ /* 0x001fe20000000000 */
[----:B------:R-:W-:Y:S01]  /*0040*/  MOV R0, 0x0 ;  /* 0x0000000000007802 */ /* 0x000fe20000000f00 */
[----:B------:R-:W1:Y:S01]  /*0050*/  S2R R3, SR_CTAID.X ;  /* 0x0000000000037919 */ /* 0x000e620000002500 */
[----:B------:R-:W1:Y:S02]  /*0060*/  LDCU UR6, c[0x0][0x360] ;  /* 0x00006c00ff0677ac */ /* 0x000e640008000800 */
[----:B------:R0:W3:Y:S01]  /*0070*/  LDC.64 R8, c[0x4][R0] ;  /* 0x0100000000087b82 */ /* 0x0000e20000000a00 */
[----:B------:R-:W4:Y:S02]  /*0080*/  LDCU UR4, c[0x0][0x2f8] ;  /* 0x00005f00ff0477ac */ /* 0x000f240008000800 */
[----:B----4-:R-:W-:-:S05]  /*0090*/  IADD3 R16, P0, PT, R1, UR4, RZ ;  /* 0x0000000401107c10 */ /* 0x010fca000ff1e0ff */
[----:B--2---:R-:W-:Y:S02]  /*00a0*/  IMAD.X R17, RZ, RZ, UR5, P0 ;  /* 0x00000005ff117e24 */ /* 0x004fe400080e06ff */
[----:B------:R-:W-:Y:S02]  /*00b0*/  IMAD.MOV.U32 R6, RZ, RZ, R16 ;  /* 0x000000ffff067224 */ /* 0x000fe400078e0010 */
[----:B-1----:R-:W-:Y:S01]  /*00c0*/  IMAD R2, R3, UR6, R2 ;  /* 0x0000000603027c24 */ /* 0x002fe2000f8e0202 */
[----:B------:R-:W1:Y:S01]  /*00d0*/  LDCU.64 UR6, c[0x4][0x58] ;  /* 0x01000b00ff0677ac */ /* 0x000e620008000a00 */
[----:B------:R-:W-:-:S03]  /*00e0*/  MOV R7, R17 ;  /* 0x0000001100077202 */ /* 0x000fc60000000f00 */
[----:B------:R0:W-:Y:S01]  /*00f0*/  STL [R1], R2 ;  /* 0x0000000201007387 */ /* 0x0001e20000100800 */
[----:B-1----:R-:W-:Y:S01]  /*0100*/  MOV R4, UR6 ;  /* 0x0000000600047c02 */ /* 0x002fe20008000f00 */
[----:B0--3--:R-:W-:-:S07]  /*0110*/  IMAD.U32 R5, RZ, RZ, UR7 ;  /* 0x00000007ff057e24 */ /* 0x009fce000f8e00ff */
[----:B------:R-:W-:-:S07]  /*0120*/  LEPC R20, `(.L_x_0) ;  /* 0x000000001014794e */ /* 0x000fce0000000000 */
[----:B------:R-:W-:Y:S05]  /*0130*/  CALL.ABS.NOINC R8 ;  /* 0x0000000008007343 */ /* 0x000fea0003c00000 */
.L_x_0:
[----:B------:R-:W-:-:S04]  /*0140*/  ISETP.NE.AND P0, PT, R2, RZ, PT ;  /* 0x000000ff0200720c */ /* 0x000fc80003f05270 */
[----:B------:R-:W-:-:S13]  /*0150*/  ISETP.GT.OR P0, PT, R2, 0x1f, !P0 ;  /* 0x0000001f0200780c */ /* 0x000fda0004704670 */
[----:B------:R-:W-:Y:S05]  /*0160*/  @P0 EXIT ;  /* 0x000000000000094d */ /* 0x000fea0003800000 */
[----:B------:R-:W0:Y:S08]  /*0170*/  LDC.64 R6, c[0x0][0x358] ;  /* 0x0000d600ff067b82 */ /* 0x000e300000000a00 */
[----:B------:R-:W1:Y:S01]  /*0180*/  LDC.64 R4, c[0x0][0x380] ;  /* 0x0000e000ff047b82 */ /* 0x000e620000000a00 */
[----:B0-----:R-:W-:Y:S02]  /*0190*/  R2UR UR4, R6 ;  /* 0x00000000060472ca */ /* 0x001fe400000e0000 */
[----:B------:R-:W-:-:S13]  /*01a0*/  R2UR UR5, R7 ;  /* 0x00000000070572ca */ /* 0x000fda00000e0000 */
[----:B-1----:R0:W2:Y:S01]  /*01b0*/  LDG.E R0, desc[UR4][R4.64] ;  /* 0x0000000404007981 */ /* 0x0020a2000c1e1900 */
[----:B------:R-:W-:Y:S01]  /*01c0*/  I2FP.F32.S32 R3, R2 ;  /* 0x0000000200037245 */ /* 0x000fe20000201400 */
[----:B------:R-:W-:Y:S01]  /*01d0*/  IMAD.MOV.U32 R12, RZ, RZ, 0x3a2c32e4 ;  /* 0x3a2c32e4ff0c7424 */ /* 0x000fe200078e00ff */
[----:B------:R-:W-:Y:S02]  /*01e0*/  BSSY.RECONVERGENT B0, `(.L_x_1) ;  /* 0x0000058000007945 */ /* 0x000fe40003800200 */
[C---:B------:R-:W-:Y:S01]  /*01f0*/  FSETP.GEU.AND P0, PT, |R3|.reuse, 1.175494350822287508e-38, PT ;  /* 0x008000000300780b */ /* 0x040fe20003f0e200 */
[----:B------:R-:W-:-:S03]  /*0200*/  FMUL R8, |R3|, 16777216 ;  /* 0x4b80000003087820 */ /* 0x000fc60000400200 */
[----:B0-----:R-:W-:Y:S02]  /*0210*/  FSEL R4, RZ, -24, P0 ;  /* 0xc1c00000ff047808 */ /* 0x001fe40000000000 */
[----:B------:R-:W-:-:S05]  /*0220*/  FSEL R8, R8, |R3|, !P0 ;  /* 0x4000000308087208 */ /* 0x000fca0004000000 */
[----:B------:R-:W-:-:S05]  /*0230*/  VIADD R9, R8, 0xc0cafb0d ;  /* 0xc0cafb0d08097836 */ /* 0x000fca0000000000 */
[----:B------:R-:W-:-:S04]  /*0240*/  LOP3.LUT R9, R9, 0xff800000, RZ, 0xc0, !PT ;  /* 0xff80000009097812 */ /* 0x000fc800078ec0ff */
[-C--:B------:R-:W-:Y:S02]  /*0250*/  IADD3 R8, PT, PT, R8, -R9.reuse, RZ ;  /* 0x8000000908087210 */ /* 0x080fe40007ffe0ff */
[----:B------:R-:W-:-:S03]  /*0260*/  I2FP.F32.S32 R9, R9 ;  /* 0x0000000900097245 */ /* 0x000fc60000201400 */
[C---:B------:R-:W-:Y:S01]  /*0270*/  FADD R11, R8.reuse, 1 ;  /* 0x3f800000080b7421 */ /* 0x040fe20000000000 */
[----:B------:R-:W-:-:S04]  /*0280*/  FADD R10, R8, -1 ;  /* 0xbf800000080a7421 */ /* 0x000fc80000000000 */
[----:B------:R-:W-:Y:S01]  /*0290*/  FADD R8, R10, R10 ;  /* 0x0000000a0a087221 */ /* 0x000fe20000000000 */
[----:B------:R-:W0:Y:S03]  /*02a0*/  MUFU.RCP R11, R11 ;  /* 0x0000000b000b7308 */ /* 0x000e260000001000 */
[----:B0-----:R-:W-:Y:S01]  /*02b0*/  FMUL R5, R11, R8 ;  /* 0x000000080b057220 */ /* 0x001fe20000400000 */
[----:B------:R-:W-:-:S03]  /*02c0*/  FFMA R8, R9, 1.1920928955078125e-07, R4 ;  /* 0x3400000009087823 */ /* 0x000fc60000000004 */
[----:B------:R-:W-:Y:S01]  /*02d0*/  FADD R4, R10, -R5 ;  /* 0x800000050a047221 */ /* 0x000fe20000000000 */
[----:B------:R-:W-:-:S03]  /*02e0*/  FMUL R9, R5, R5 ;  /* 0x0000000505097220 */ /* 0x000fc60000400000 */
[----:B------:R-:W-:Y:S01]  /*02f0*/  FADD R13, R4, R4 ;  /* 0x00000004040d7221 */ /* 0x000fe20000000000 */
[----:B------:R-:W-:Y:S01]  /*0300*/  FFMA R4, R5, 1.4426950216293334961, R8 ;  /* 0x3fb8aa3b05047823 */ /* 0x000fe20000000008 */
[C---:B------:R-:W-:Y:S02]  /*0310*/  FFMA R12, R9.reuse, R12, 0.0032181653659790754318 ;  /* 0x3b52e7db090c7423 */ /* 0x040fe4000000000c */
[----:B------:R-:W-:Y:S01]  /*0320*/  FFMA R10, R10, -R5, R13 ;  /* 0x800000050a0a7223 */ /* 0x000fe2000000000d */
[----:B------:R-:W-:Y:S01]  /*0330*/  FADD R8, R8, -R4 ;  /* 0x8000000408087221 */ /* 0x000fe20000000000 */
[----:B------:R-:W-:Y:S02]  /*0340*/  FFMA R12, R9, R12, 0.018033718690276145935 ;  /* 0x3c93bb73090c7423 */ /* 0x000fe4000000000c */
[----:B------:R-:W-:Y:S01]  /*0350*/  FMUL R10, R11, R10 ;  /* 0x0000000a0b0a7220 */ /* 0x000fe20000400000 */
[----:B------:R-:W-:Y:S01]  /*0360*/  FFMA R11, R5, 1.4426950216293334961, R8 ;  /* 0x3fb8aa3b050b7823 */ /* 0x000fe20000000008 */
[----:B------:R-:W-:-:S03]  /*0370*/  FFMA R12, R9, R12, 0.12022458761930465698 ;  /* 0x3df6384f090c7423 */ /* 0x000fc6000000000c */
[----:B------:R-:W-:Y:S01]  /*0380*/  FFMA R8, R10, 1.4426950216293334961, R11 ;  /* 0x3fb8aa3b0a087823 */ /* 0x000fe2000000000b */
[----:B------:R-:W-:-:S03]  /*0390*/  FMUL R12, R9, R12 ;  /* 0x0000000c090c7220 */ /* 0x000fc60000400000 */
[----:B------:R-:W-:Y:S01]  /*03a0*/  FFMA R9, R5, 1.9251366722983220825e-08, R8 ;  /* 0x32a55e3405097823 */ /* 0x000fe20000000008 */
[----:B------:R-:W-:-:S04]  /*03b0*/  FMUL R8, R12, 3 ;  /* 0x404000000c087820 */ /* 0x000fc80000400000 */
[----:B------:R-:W-:-:S04]  /*03c0*/  FFMA R9, R10, R8, R9 ;  /* 0x000000080a097223 */ /* 0x000fc80000000009 */
[----:B------:R-:W-:-:S04]  /*03d0*/  FFMA R9, R5, R12, R9 ;  /* 0x0000000c05097223 */ /* 0x000fc80000000009 */
[----:B------:R-:W-:-:S04]  /*03e0*/  FADD R11, R4, R9 ;  /* 0x00000009040b7221 */ /* 0x000fc80000000000 */
[----:B------:R-:W-:-:S04]  /*03f0*/  FADD R4, -R4, R11 ;  /* 0x0000000b04047221 */ /* 0x000fc80000000100 */
[----:B------:R-:W-:Y:S01]  /*0400*/  FADD R9, R9, -R4 ;  /* 0x8000000409097221 */ /* 0x000fe20000000000 */
[----:B--2---:R-:W-:-:S04]  /*0410*/  FMUL R5, R0, R11 ;  /* 0x0000000b00057220 */ /* 0x004fc80000400000 */
[----:B------:R-:W0:Y:S01]  /*0420*/  FRND R8, R5 ;  /* 0x0000000500087307 */ /* 0x000e220000201000 */
[C---:B------:R-:W-:Y:S01]  /*0430*/  FFMA R4, R0.reuse, R11, -R5 ;  /* 0x0000000b00047223 */ /* 0x040fe20000000805 */
[----:B------:R-:W-:Y:S01]  /*0440*/  HFMA2 R11, -RZ, RZ, 0.64013671875, -15.109375 ;  /* 0x391fcb8eff0b7431 */ /* 0x000fe200000001ff */
[C---:B------:R-:W-:Y:S02]  /*0450*/  FSETP.GT.AND P1, PT, |R5|.reuse, 152, PT ;  /* 0x431800000500780b */ /* 0x040fe40003f24200 */
[----:B------:R-:W-:Y:S01]  /*0460*/  FFMA R4, R0, R9, R4 ;  /* 0x0000000900047223 */ /* 0x000fe20000000004 */
[C---:B------:R-:W-:Y:S02]  /*0470*/  FSETP.GEU.AND P2, PT, R5.reuse, RZ, PT ;  /* 0x000000ff0500720b */ /* 0x040fe40003f4e000 */
[----:B------:R-:W1:Y:S01]  /*0480*/  F2I.NTZ R10, R5 ;  /* 0x00000005000a7305 */ /* 0x000e620000203100 */
[----:B0-----:R-:W-:Y:S01]  /*0490*/  FADD R9, R5, -R8 ;  /* 0x8000000805097221 */ /* 0x001fe20000000000 */
[----:B------:R-:W-:-:S03]  /*04a0*/  FSETP.GT.AND P0, PT, R8, RZ, PT ;  /* 0x000000ff0800720b */ /* 0x000fc60003f04000 */
[----:B------:R-:W-:-:S04]  /*04b0*/  FADD R4, R4, R9 ;  /* 0x0000000904047221 */ /* 0x000fc80000000000 */
[----:B------:R-:W-:Y:S01]  /*04c0*/  FFMA R9, R4, R11, 0.0013391353422775864601 ;  /* 0x3aaf85ed04097423 */ /* 0x000fe2000000000b */
[----:B------:R-:W-:Y:S02]  /*04d0*/  SEL R11, RZ, 0x83000000, P0 ;  /* 0x83000000ff0b7807 */ /* 0x000fe40000000000 */
[----:B------:R-:W-:Y:S01]  /*04e0*/  FSETP.NEU.AND P0, PT, R0, RZ, PT ;  /* 0x000000ff0000720b */ /* 0x000fe20003f0d000 */
[----:B------:R-:W-:Y:S02]  /*04f0*/  FFMA R9, R4, R9, 0.0096188392490148544312 ;  /* 0x3c1d985604097423 */ /* 0x000fe40000000009 */
[----:B------:R-:W-:Y:S01]  /*0500*/  VIADD R8, R11, 0x7f000000 ;  /* 0x7f0000000b087836 */ /* 0x000fe20000000000 */
[----:B------:R-:W-:Y:S01]  /*0510*/  ISETP.EQ.OR P0, PT, R2, 0x1, !P0 ;  /* 0x000000010200780c */ /* 0x000fe20004702670 */
[----:B------:R-:W-:Y:S01]  /*0520*/  FFMA R9, R4, R9, 0.055503588169813156128 ;  /* 0x3d6357bb04097423 */ /* 0x000fe20000000009 */
[----:B-1----:R-:W-:-:S03]  /*0530*/  LEA R11, R10, -R11, 0x17 ;  /* 0x8000000b0a0b7211 */ /* 0x002fc600078eb8ff */
[----:B------:R-:W-:-:S04]  /*0540*/  FFMA R9, R4, R9, 0.24022644758224487305 ;  /* 0x3e75fdec04097423 */ /* 0x000fc80000000009 */
[----:B------:R-:W-:-:S04]  /*0550*/  FFMA R9, R4, R9, 0.69314718246459960938 ;  /* 0x3f31721804097423 */ /* 0x000fc80000000009 */
[----:B------:R-:W-:Y:S01]  /*0560*/  FFMA R9, R4, R9, 1 ;  /* 0x3f80000004097423 */ /* 0x000fe20000000009 */
[----:B------:R-:W-:-:S03]  /*0570*/  IMAD.MOV.U32 R4, RZ, RZ, 0x3f800000 ;  /* 0x3f800000ff047424 */ /* 0x000fc600078e00ff */
[----:B------:R-:W-:-:S04]  /*0580*/  FMUL R8, R9, R8 ;  /* 0x0000000809087220 */ /* 0x000fc80000400000 */
[----:B------:R-:W-:Y:S01]  /*0590*/  FMUL R8, R8, R11 ;  /* 0x0000000b08087220 */ /* 0x000fe20000400000 */
[----:B------:R-:W-:Y:S01]  /*05a0*/  @P1 FSEL R8, RZ, +INF , !P2 ;  /* 0x7f800000ff081808 */ /* 0x000fe20005000000 */
[----:B------:R-:W-:Y:S06]  /*05b0*/  @P0 BRA `(.L_x_2) ;  /* 0x0000000000680947 */ /* 0x000fec0003800000 */
[----:B------:R-:W-:-:S04]  /*05c0*/  FSETP.NAN.AND P0, PT, |R0|, |R0|, PT ;  /* 0x400000000000720b */ /* 0x000fc80003f08200 */
[----:B------:R-:W-:-:S13]  /*05d0*/  FSETP.NUM.AND P0, PT, |R3|, |R3|, !P0 ;  /* 0x400000030300720b */ /* 0x000fda0004707200 */
[----:B------:R-:W-:Y:S01]  /*05e0*/  @!P0 FADD R4, R3, R0 ;  /* 0x0000000003048221 */ /* 0x000fe20000000000 */
[----:B------:R-:W-:Y:S06]  /*05f0*/  @!P0 BRA `(.L_x_2) ;  /* 0x0000000000588947 */ /* 0x000fec0003800000 */
[----:B------:R-:W-:Y:S01]  /*0600*/  FMUL R5, R0, 0.5 ;  /* 0x3f00000000057820 */ /* 0x000fe20000400000 */
[----:B------:R-:W-:-:S04]  /*0610*/  FSETP.NEU.AND P0, PT, |R3|, +INF , PT ;  /* 0x7f8000000300780b */ /* 0x000fc80003f0d200 */
[----:B------:R-:W-:Y:S01]  /*0620*/  FSETP.GEU.OR P1, PT, R0, RZ, P0 ;  /* 0x000000ff0000720b */ /* 0x000fe2000072e400 */
[----:B------:R-:W0:Y:S08]  /*0630*/  FRND.TRUNC R5, R5 ;  /* 0x0000000500057307 */ /* 0x000e30000020d000 */
[----:B------:R-:W-:-:S05]  /*0640*/  @!P0 FADD R3, R3, R3 ;  /* 0x0000000303038221 */ /* 0x000fca0000000000 */
[----:B------:R-:W-:Y:S01]  /*0650*/  @!P1 LOP3.LUT R3, R3, 0x7f800000, RZ, 0x3c, !PT ;  /* 0x7f80000003039812 */ /* 0x000fe200078e3cff */
[----:B0-----:R-:W-:-:S04]  /*0660*/  FADD R9, R5, R5 ;  /* 0x0000000505097221 */ /* 0x001fc80000000000 */
[----:B------:R-:W-:-:S05]  /*0670*/  FADD R9, R0, -R9 ;  /* 0x8000000900097221 */ /* 0x000fca0000000000 */
[----:B------:R-:W-:-:S13]  /*0680*/  FSETP.NEU.AND P2, PT, |R9|, 1, !P0 ;  /* 0x3f8000000900780b */ /* 0x000fda000474d200 */
[----:B------:R-:W-:-:S04]  /*0690*/  @P2 LOP3.LUT R3, R3, 0x7fffffff, RZ, 0xc0, !PT ;  /* 0x7fffffff03032812 */ /* 0x000fc800078ec0ff */
[----:B------:R-:W-:Y:S01]  /*06a0*/  @!P0 MOV R4, R3 ;  /* 0x0000000300048202 */ /* 0x000fe20000000f00 */
[----:B------:R-:W-:Y:S06]  /*06b0*/  @!P0 BRA `(.L_x_2) ;  /* 0x0000000000288947 */ /* 0x000fec0003800000 */
[----:B------:R-:W-:Y:S02]  /*06c0*/  FSETP.NEU.AND P0, PT, |R0|, +INF , PT ;  /* 0x7f8000000000780b */ /* 0x000fe40003f0d200 */
[----:B------:R-:W-:-:S13]  /*06d0*/  ISETP.EQ.AND P1, PT, R2, -0x1, PT ;  /* 0xffffffff0200780c */ /* 0x000fda0003f22270 */
[----:B------:R-:W-:Y:S05]  /*06e0*/  @!P0 BRA P1, `(.L_x_2) ;  /* 0x00000000001c8947 */ /* 0x000fea0000800000 */
[----:B------:R-:W-:Y:S01]  /*06f0*/  ISETP.GT.AND P1, PT, R2, -0x1, PT ;  /* 0xffffffff0200780c */ /* 0x000fe20003f24270 */
[----:B------:R-:W-:-:S12]  /*0700*/  IMAD.MOV.U32 R4, RZ, RZ, R8 ;  /* 0x000000ffff047224 */ /* 0x000fd800078e0008 */
[----:B------:R-:W0:Y:S01]  /*0710*/  @!P1 FRND.FLOOR R3, R0 ;  /* 0x0000000000039307 */ /* 0x000e220000205000 */
[----:B------:R-:W-:Y:S02]  /*0720*/  @!P1 FSETP.NEU.AND P2, PT, |R9|, 1, PT ;  /* 0x3f8000000900980b */ /* 0x000fe40003f4d200 */
[----:B0-----:R-:W-:Y:S02]  /*0730*/  @!P1 FSETP.NEU.AND P0, PT, R0, R3, PT ;  /* 0x000000030000920b */ /* 0x001fe40003f0d000 */
[----:B------:R-:W-:-:S04]  /*0740*/  @!P1 FSEL R3, R8, -R8, P2 ;  /* 0x8000000808039208 */ /* 0x000fc80001000000 */
[----:B------:R-:W-:-:S07]  /*0750*/  @!P1 FSEL R4, R3, +QNAN , !P0 ;  /* 0x7fffffff03049808 */ /* 0x000fce0004000000 */
.L_x_2:
[----:B------:R-:W-:Y:S05]  /*0760*/  BSYNC.RECONVERGENT B0 ;  /* 0x0000000000007941 */ /* 0x000fea0003800200 */
.L_x_1:
[----:B------:R-:W-:Y:S01]  /*0770*/  IADD3 R0, PT, PT, R4, 0x1800000, RZ ;  /* 0x0180000004007810 */ /* 0x000fe20007ffe0ff */
[----:B------:R-:W-:Y:S03]  /*0780*/  BSSY.RECONVERGENT B0, `(.L_x_3) ;  /* 0x000000c000007945 */ /* 0x000fe60003800200 */
[----:B------:R-:W-:-:S04]  /*0790*/  LOP3.LUT R0, R0, 0x7f800000, RZ, 0xc0, !PT ;  /* 0x7f80000000007812 */ /* 0x000fc800078ec0ff */
[----:B------:R-:W-:-:S13]  /*07a0*/  ISETP.GT.U32.AND P0, PT, R0, 0x1ffffff, PT ;  /* 0x01ffffff0000780c */ /* 0x000fda0003f04070 */
[----:B------:R-:W-:Y:S05]  /*07b0*/  @P0 BRA `(.L_x_4) ;  /* 0x0000000000100947 */ /* 0x000fea0003800000 */
[----:B------:R-:W-:Y:S01]  /*07c0*/  IMAD.MOV.U32 R0, RZ, RZ, R4 ;  /* 0x000000ffff007224 */ /* 0x000fe200078e0004 */
[----:B------:R-:W-:-:S07]  /*07d0*/  MOV R4, 0x7f0 ;  /* 0x000007f000047802 */ /* 0x000fce0000000f00 */
[----:B------:R-:W-:Y:S05]  /*07e0*/  CALL.REL.NOINC `($__internal_0_$__cuda_sm20_rcp_rn_f32_slowpath) ;  /* 0x0000000000607944 */ /* 0x000fea0003c00000 */
[----:B------:R-:W-:Y:S05]  /*07f0*/  BRA `(.L_x_5) ;  /* 0x0000000000107947 */ /* 0x000fea0003800000 */
.L_x_4:
[----:B------:R-:W0:Y:S02]  /*0800*/  MUFU.RCP R3, R4 ;  /* 0x0000000400037308 */ /* 0x000e240000001000 */
[----:B0-----:R-:W-:-:S04]  /*0810*/  FFMA R0, R3, R4, -1 ;  /* 0xbf80000003007423 */ /* 0x001fc80000000004 */
[----:B------:R-:W-:-:S04]  /*0820*/  FADD.FTZ R0, -R0, -RZ ;  /* 0x800000ff00007221 */ /* 0x000fc80000010100 */
[----:B------:R-:W-:-:S07]  /*0830*/  FFMA R0, R3, R0, R3 ;  /* 0x0000000003007223 */ /* 0x000fce0000000003 */
.L_x_5:
[----:B------:R-:W-:Y:S05]  /*0840*/  BSYNC.RECONVERGENT B0 ;  /* 0x0000000000007941 */ /* 0x000fea0003800200 */
.L_x_3:
[----:B------:R-:W0:Y:S01]  /*0850*/  LDC.64 R8, c[0x0][0x388] ;  /* 0x0000e200ff087b82 */ /* 0x000e220000000a00 */
[----:B------:R-:W1:Y:S01]  /*0860*/  F2F.F64.F32 R10, R0 ;  /* 0x00000000000a7310 */ /* 0x000e620000201800 */
[----:B------:R-:W-:Y:S01]  /*0870*/  R2UR UR6, R6 ;  /* 0x00000000060672ca */ /* 0x000fe200000e0000 */
[----:B------:R2:W-:Y:S01]  /*0880*/  STL [R1], R2 ;  /* 0x0000000201007387 */ /* 0x0005e20000100800 */
[----:B------:R-:W-:Y:S01]  /*0890*/  R2UR UR7, R7 ;  /* 0x00000000070772ca */ /* 0x000fe200000e0000 */
[----:B------:R-:W3:Y:S01]  /*08a0*/  LDCU.64 UR4, c[0x4][0x60] ;  /* 0x01000c00ff0477ac */ /* 0x000ee20008000a00 */
[----:B------:R-:W-:Y:S01]  /*08b0*/  MOV R3, 0x0 ;  /* 0x0000000000037802 */ /* 0x000fe20000000f00 */
[----:B------:R-:W-:Y:S01]  /*08c0*/  IMAD.MOV.U32 R7, RZ, RZ, R17 ;  /* 0x000000ffff077224 */ /* 0x000fe200078e0011 */
[----:B------:R-:W-:Y:S02]  /*08d0*/  MOV R6, R16 ;  /* 0x0000001000067202 */ /* 0x000fe40000000f00 */
[----:B------:R2:W4:Y:S01]  /*08e0*/  LDC.64 R12, c[0x4][R3] ;  /* 0x01000000030c7b82 */ /* 0x0005220000000a00 */
[----:B-1----:R2:W-:Y:S01]  /*08f0*/  STL.64 [R1+0x8], R10 ;  /* 0x0000080a01007387 */ /* 0x0025e20000100a00 */
[----:B---3--:R-:W-:Y:S01]  /*0900*/  MOV R4, UR4 ;  /* 0x0000000400047c02 */ /* 0x008fe20008000f00 */
[----:B0-----:R-:W-:-:S04]  /*0910*/  IMAD.WIDE R8, R2, 0x4, R8 ;  /* 0x0000000402087825 */ /* 0x001fc800078e0208 */
[----:B------:R-:W-:Y:S01]  /*0920*/  IMAD.U32 R5, RZ, RZ, UR5 ;  /* 0x00000005ff057e24 */ /* 0x000fe2000f8e00ff */
[----:B------:R2:W-:Y:S06]  /*0930*/  STG.E desc[UR6][R8.64], R0 ;  /* 0x0000000008007986 */ /* 0x0005ec000c101906 */
[----:B------:R-:W-:-:S07]  /*0940*/  LEPC R20, `(.L_x_6) ;  /* 0x000000001014794e */ /* 0x000fce0000000000 */
[----:B--2-4-:R-:W-:Y:S05]  /*0950*/  CALL.ABS.NOINC R12 ;  /* 0x000000000c007343 */ /* 0x014fea0003c00000 */
.L_x_6:
[----:B------:R-:W-:Y:S05]  /*0960*/  EXIT ;  /* 0x000000000000794d */ /* 0x000fea0003800000 */
        .weak           $__internal_0_$__cuda_sm20_rcp_rn_f32_slowpath
        .type           $__internal_0_$__cuda_sm20_rcp_rn_f32_slowpath,@function
        .size           $__internal_0_$__cuda_sm20_rcp_rn_f32_slowpath,(.L_x_21 - $__internal_0_$__cuda_sm20_rcp_rn_f32_slowpath)
$__internal_0_$__cuda_sm20_rcp_rn_f32_slowpath:
[----:B------:R-:W-:Y:S01]  /*0970*/  SHF.L.U32 R3, R0, 0x1, RZ ;  /* 0x0000000100037819 */ /* 0x000fe200000006ff */
[----:B------:R-:W-:Y:S03]  /*0980*/  BSSY.RECONVERGENT B1, `(.L_x_7) ;  /* 0x0000030000017945 */ /* 0x000fe60003800200 */
[----:B------:R-:W-:-:S04]  /*0990*/  SHF.R.U32.HI R11, RZ, 0x18, R3 ;  /* 0x00000018ff0b7819 */ /* 0x000fc80000011603 */
[----:B------:R-:W-:-:S13]  /*09a0*/  ISETP.NE.U32.AND P0, PT, R11, RZ, PT ;  /* 0x000000ff0b00720c */ /* 0x000fda0003f05070 */
[----:B------:R-:W-:Y:S05]  /*09b0*/  @P0 BRA `(.L_x_8) ;  /* 0x0000000000280947 */ /* 0x000fea0003800000 */
[----:B------:R-:W-:-:S05]  /*09c0*/  IMAD.SHL.U32 R3, R0, 0x2, RZ ;  /* 0x0000000200037824 */ /* 0x000fca00078e00ff */
[----:B------:R-:W-:-:S13]  /*09d0*/  ISETP.NE.AND P0, PT, R3, RZ, PT ;  /* 0x000000ff0300720c */ /* 0x000fda0003f05270 */
[----:B------:R-:W-:Y:S01]  /*09e0*/  @P0 FFMA R8, R0, 1.84467440737095516160e+19, RZ ;  /* 0x5f80000000080823 */ /* 0x000fe200000000ff */
[----:B------:R-:W-:Y:S08]  /*09f0*/  @!P0 MUFU.RCP R5, R0 ;  /* 0x0000000000058308 */ /* 0x000ff00000001000 */
[----:B------:R-:W0:Y:S02]  /*0a00*/  @P0 MUFU.RCP R3, R8 ;  /* 0x0000000800030308 */ /* 0x000e240000001000 */
[----:B0-----:R-:W-:-:S04]  /*0a10*/  @P0 FFMA R9, R8, R3, -1 ;  /* 0xbf80000008090423 */ /* 0x001fc80000000003 */
[----:B------:R-:W-:-:S04]  /*0a20*/  @P0 FADD.FTZ R10, -R9, -RZ ;  /* 0x800000ff090a0221 */ /* 0x000fc80000010100 */
[----:B------:R-:W-:-:S04]  /*0a30*/  @P0 FFMA R3, R3, R10, R3 ;  /* 0x0000000a03030223 */ /* 0x000fc80000000003 */
[----:B------:R-:W-:Y:S01]  /*0a40*/  @P0 FFMA R5, R3, 1.84467440737095516160e+19, RZ ;  /* 0x5f80000003050823 */ /* 0x000fe200000000ff */
[----:B------:R-:W-:Y:S06]  /*0a50*/  BRA `(.L_x_9) ;  /* 0x0000000000887947 */ /* 0x000fec0003800000 */
.L_x_8:
[----:B------:R-:W-:-:S04]  /*0a60*/  IADD3 R13, PT, PT, R11, -0xfd, RZ ;  /* 0xffffff030b0d7810 */ /* 0x000fc80007ffe0ff */
[----:B------:R-:W-:-:S13]  /*0a70*/  ISETP.GT.U32.AND P0, PT, R13, 0x1, PT ;  /* 0x000000010d00780c */ /* 0x000fda0003f04070 */
[----:B------:R-:W-:Y:S05]  /*0a80*/  @P0 BRA `(.L_x_10) ;  /* 0x0000000000780947 */ /* 0x000fea0003800000 */
[----:B------:R-:W-:Y:S01]  /*0a90*/  LOP3.LUT R3, R0, 0x7fffff, RZ, 0xc0, !PT ;  /* 0x007fffff00037812 */ /* 0x000fe200078ec0ff */
[----:B------:R-:W-:-:S03]  /*0aa0*/  IMAD.MOV.U32 R10, RZ, RZ, 0x3 ;  /* 0x00000003ff0a7424 */ /* 0x000fc600078e00ff */
[----:B------:R-:W-:Y:S02]  /*0ab0*/  LOP3.LUT R3, R3, 0x3f800000, RZ, 0xfc, !PT ;  /* 0x3f80000003037812 */ /* 0x000fe400078efcff */
[----:B------:R-:W-:Y:S02]  /*0ac0*/  SHF.L.U32 R10, R10, R13, RZ ;  /* 0x0000000d0a0a7219 */ /* 0x000fe400000006ff */
[----:B------:R-:W0:Y:S02]  /*0ad0*/  MUFU.RCP R8, R3 ;  /* 0x0000000300087308 */ /* 0x000e240000001000 */
[----:B0-----:R-:W-:-:S04]  /*0ae0*/  FFMA R5, R3, R8, -1 ;  /* 0xbf80000003057423 */ /* 0x001fc80000000008 */
[----:B------:R-:W-:-:S04]  /*0af0*/  FADD.FTZ R5, -R5, -RZ ;  /* 0x800000ff05057221 */ /* 0x000fc80000010100 */
[CCC-:B------:R-:W-:Y:S01]  /*0b00*/  FFMA.RM R9, R8.reuse, R5.reuse, R8.reuse ;  /* 0x0000000508097223 */ /* 0x1c0fe20000004008 */
[----:B------:R-:W-:-:S04]  /*0b10*/  FFMA.RP R8, R8, R5, R8 ;  /* 0x0000000508087223 */ /* 0x000fc80000008008 */
[C---:B------:R-:W-:Y:S02]  /*0b20*/  LOP3.LUT R5, R9.reuse, 0x7fffff, RZ, 0xc0, !PT ;  /* 0x007fffff09057812 */ /* 0x040fe400078ec0ff */
[----:B------:R-:W-:Y:S02]  /*0b30*/  FSETP.NEU.FTZ.AND P0, PT, R9, R8, PT ;  /* 0x000000080900720b */ /* 0x000fe40003f1d000 */
[----:B------:R-:W-:Y:S02]  /*0b40*/  LOP3.LUT R5, R5, 0x800000, RZ, 0xfc, !PT ;  /* 0x0080000005057812 */ /* 0x000fe400078efcff */
[----:B------:R-:W-:Y:S02]  /*0b50*/  SEL R8, RZ, 0xffffffff, !P0 ;  /* 0xffffffffff087807 */ /* 0x000fe40004000000 */
[----:B------:R-:W-:Y:S02]  /*0b60*/  LOP3.LUT R10, R10, R5, RZ, 0xc0, !PT ;  /* 0x000000050a0a7212 */ /* 0x000fe400078ec0ff */
[----:B------:R-:W-:-:S02]  /*0b70*/  IADD3 R8, PT, PT, -R8, RZ, RZ ;  /* 0x000000ff08087210 */ /* 0x000fc40007ffe1ff */
[-C--:B------:R-:W-:Y:S02]  /*0b80*/  SHF.R.U32.HI R10, RZ, R13.reuse, R10 ;  /* 0x0000000dff0a7219 */ /* 0x080fe4000001160a */
[----:B------:R-:W-:Y:S02]  /*0b90*/  LOP3.LUT P1, RZ, R8, R13, R5, 0xf8, !PT ;  /* 0x0000000d08ff7212 */ /* 0x000fe4000782f805 */
[C---:B------:R-:W-:Y:S02]  /*0ba0*/  LOP3.LUT P0, RZ, R10.reuse, 0x1, RZ, 0xc0, !PT ;  /* 0x000000010aff7812 */ /* 0x040fe4000780c0ff */
[----:B------:R-:W-:Y:S02]  /*0bb0*/  LOP3.LUT P2, RZ, R10, 0x2, RZ, 0xc0, !PT ;  /* 0x000000020aff7812 */ /* 0x000fe4000784c0ff */
[----:B------:R-:W-:Y:S02]  /*0bc0*/  IADD3 R8, PT, PT, R11, -0xfc, RZ ;  /* 0xffffff040b087810 */ /* 0x000fe40007ffe0ff */
[----:B------:R-:W-:-:S02]  /*0bd0*/  PLOP3.LUT P0, PT, P0, P1, P2, 0xe0, 0x0 ;  /* 0x000000000000781c */ /* 0x000fc40000703c20 */
[----:B------:R-:W-:Y:S02]  /*0be0*/  LOP3.LUT P1, RZ, R0, 0x7fffff, RZ, 0xc0, !PT ;  /* 0x007fffff00ff7812 */ /* 0x000fe4000782c0ff */
[----:B------:R-:W-:Y:S02]  /*0bf0*/  SEL R3, RZ, 0x1, !P0 ;  /* 0x00000001ff037807 */ /* 0x000fe40004000000 */
[----:B------:R-:W-:-:S03]  /*0c00*/  SHF.R.U32.HI R5, RZ, R8, R5 ;  /* 0x00000008ff057219 */ /* 0x000fc60000011605 */
[----:B------:R-:W-:-:S05]  /*0c10*/  IMAD.MOV R3, RZ, RZ, -R3 ;  /* 0x000000ffff037224 */ /* 0x000fca00078e0a03 */
[----:B------:R-:W-:-:S13]  /*0c20*/  ISETP.GE.AND P0, PT, R3, RZ, PT ;  /* 0x000000ff0300720c */ /* 0x000fda0003f06270 */
[----:B------:R-:W-:-:S05]  /*0c30*/  @!P0 VIADD R5, R5, 0x1 ;  /* 0x0000000105058836 */ /* 0x000fca0000000000 */
[----:B------:R-:W-:-:S04]  /*0c40*/  @!P1 SHF.L.U32 R5, R5, 0x1, RZ ;  /* 0x0000000105059819 */ /* 0x000fc800000006ff */
[----:B------:R-:W-:Y:S01]  /*0c50*/  LOP3.LUT R5, R5, 0x80000000, R0, 0xf8, !PT ;  /* 0x8000000005057812 */ /* 0x000fe200078ef800 */
[----:B------:R-:W-:Y:S06]  /*0c60*/  BRA `(.L_x_9) ;  /* 0x0000000000047947 */ /* 0x000fec0003800000 */
.L_x_10:
[----:B------:R0:W1:Y:S02]  /*0c70*/  MUFU.RCP R5, R0 ;  /* 0x0000000000057308 */ /* 0x0000640000001000 */
.L_x_9:
[----:B------:R-:W-:Y:S05]  /*0c80*/  BSYNC.RECONVERGENT B1 ;  /* 0x0000000000017941 */ /* 0x000fea0003800200 */
.L_x_7:
[----:B01----:R-:W-:Y:S02]  /*0c90*/  IMAD.MOV.U32 R0, RZ, RZ, R5 ;  /* 0x000000ffff007224 */ /* 0x003fe400078e0005 */
[----:B------:R-:W-:-:S04]  /*0ca0*/  HFMA2 R5, -RZ, RZ, 0, 0 ;  /* 0x00000000ff057431 */ /* 0x000fc800000001ff */
[----:B------:R-:W-:Y:S05]  /*0cb0*/  RET.REL.NODEC R4 `(_Z8ZetaFuncPfS_) ;  /* 0xfffffff004d07950 */ /* 0x000fea0003c3ffff */
.L_x_11:
[----:B------:R-:W-:-:S00]  /*0cc0*/  BRA `(.L_x_11) ;  /* 0xfffffffc00fc7947 */ /* 0x000fc0000383ffff */
[----:B------:R-:W-:-:S00]  /*0cd0*/  NOP ;  /* 0x0000000000007918 */ /* 0x000fc00000000000 */
        /* <DEDUP_REMOVED lines=10> */
.L_x_21:


//--------------------- .text._Z6eval_yPfS_S_     --------------------------
	.section	.text._Z6eval_yPfS_S_,"ax",@progbits
	.align	128
        .global         _Z6eval_yPfS_S_
        .type           _Z6eval_yPfS_S_,@function
        .size           _Z6eval_yPfS_S_,(.L_x_22 - _Z6eval_yPfS_S_)
        .other          _Z6eval_yPfS_S_,@"STO_CUDA_ENTRY STV_DEFAULT"
_Z6eval_yPfS_S_:
.text._Z6eval_yPfS_S_:
[----:B------:R-:W0:Y:S01]  /*0000*/  LDC R1, c[0x0][0x37c] ;  /* 0x0000df00ff017b82 */ /* 0x000e220000000800 */
[----:B------:R-:W1:Y:S01]  /*0010*/  S2R R0, SR_TID.X ;  /* 0x0000000000007919 */ /* 0x000e620000002100 */
[----:B------:R-:W2:Y:S01]  /*0020*/  LDCU UR5, c[0x0][0x2fc] ;  /* 0x00005f80ff0577ac */ /* 0x000ea20008000800 */
[----:B0-----:R-:W-:Y:S01]  /*0030*/  IADD3 R1, PT, PT, R1, -0x10, RZ ;  /* 0xfffffff001017810 */ /* 0x001fe20007ffe0ff */
[----:B------:R-:W1:Y:S01]  /*0040*/  S2R R3, SR_CTAID.X ;  /* 0x0000000000037919 */ /* 0x000e620000002500 */
[----:B------:R-:W1:Y:S01]  /*0050*/  LDCU UR6, c[0x0][0x360] ;  /* 0x00006c00ff0677ac */ /* 0x000e620008000800 */
[----:B------:R-:W0:Y:S02]  /*0060*/  LDCU UR4, c[0x0][0x2f8] ;  /* 0x00005f00ff0477ac */ /* 0x000e240008000800 */
[----:B0-----:R-:W-:-:S04]  /*0070*/  IADD3 R6, P1, PT, R1, UR4, RZ ;  /* 0x0000000401067c10 */ /* 0x001fc8000ff3e0ff */
[----:B--2---:R-:W-:Y:S01]  /*0080*/  IADD3.X R7, PT, PT, RZ, UR5, RZ, P1, !PT ;  /* 0x00000005ff077c10 */ /* 0x004fe20008ffe4ff */
[----:B-1----:R-:W-:-:S05]  /*0090*/  IMAD R0, R3, UR6, R0 ;  /* 0x0000000603007c24 */ /* 0x002fca000f8e0200 */
[----:B------:R-:W-:-:S13]  /*00a0*/  ISETP.GT.AND P0, PT, R0, 0x7f, PT ;  /* 0x0000007f0000780c */ /* 0x000fda0003f04270 */
[----:B------:R-:W-:Y:S05]  /*00b0*/  @P0 EXIT ;  /* 0x000000000000094d */ /* 0x000fea0003800000 */
[----:B------:R-:W0:Y:S01]  /*00c0*/  LDC.64 R4, c[0x0][0x380] ;  /* 0x0000e000ff047b82 */ /* 0x000e220000000a00 */
[----:B------:R-:W1:Y:S07]  /*00d0*/  LDCU.64 UR4, c[0x0][0x358] ;  /* 0x00006b00ff0477ac */ /* 0x000e6e0008000a00 */
[----:B------:R-:W2:Y:S01]  /*00e0*/  LDC.64 R2, c[0x0][0x390] ;  /* 0x0000e400ff027b82 */ /* 0x000ea20000000a00 */
[----:B0-----:R-:W-:-:S06]  /*00f0*/  IMAD.WIDE R4, R0, 0x4, R4 ;  /* 0x0000000400047825 */ /* 0x001fcc00078e0204 */
[----:B-1----:R-:W3:Y:S04]  /*0100*/  LDG.E R4, desc[UR4][R4.64] ;  /* 0x0000000404047981 */ /* 0x002ee8000c1e1900 */
[----:B--2---:R3:W5:Y:S01]  /*0110*/  LDG.E R10, desc[UR4][R2.64] ;  /* 0x00000004020a7981 */ /* 0x004762000c1e1900 */
[----:B------:R-:W-:Y:S01]  /*0120*/  BSSY.RECONVERGENT B0, `(.L_x_12) ;  /* 0x0000010000007945 */ /* 0x000fe20003800200 */
[----:B---3--:R-:W-:-:S04]  /*0130*/  FFMA R2, -R4, R4, 1 ;  /* 0x3f80000004027423 */ /* 0x008fc80000000104 */
[----:B------:R0:W1:Y:S01]  /*0140*/  MUFU.RSQ R9, R2 ;  /* 0x0000000200097308 */ /* 0x0000620000001400 */
[----:B------:R-:W-:-:S04]  /*0150*/  IADD3 R8, PT, PT, R2, -0xd000000, RZ ;  /* 0xf300000002087810 */ /* 0x000fc80007ffe0ff */
[----:B------:R-:W-:-:S13]  /*0160*/  ISETP.GT.U32.AND P0, PT, R8, 0x727fffff, PT ;  /* 0x727fffff0800780c */ /* 0x000fda0003f04070 */
[----:B01----:R-:W-:Y:S05]  /*0170*/  @!P0 BRA `(.L_x_13) ;  /* 0x0000000000188947 */ /* 0x003fea0003800000 */
[----:B------:R-:W-:Y:S01]  /*0180*/  BSSY.RECONVERGENT B1, `(.L_x_14) ;  /* 0x0000003000017945 */ /* 0x000fe20003800200 */
[----:B------:R-:W-:-:S07]  /*0190*/  MOV R11, 0x1b0 ;  /* 0x000001b0000b7802 */ /* 0x000fce0000000f00 */
[----:B-----5:R-:W-:Y:S05]  /*01a0*/  CALL.REL.NOINC `($__internal_1_$__cuda_sm20_sqrt_rn_f32_slowpath) ;  /* 0x00000000005c7944 */ /* 0x020fea0003c00000 */
[----:B------:R-:W-:Y:S05]  /*01b0*/  BSYNC.RECONVERGENT B1 ;  /* 0x0000000000017941 */ /* 0x000fea0003800200 */
.L_x_14:
[----:B------:R-:W-:Y:S01]  /*01c0*/  MOV R3, R4 ;  /* 0x0000000400037202 */ /* 0x000fe20000000f00 */
[----:B------:R-:W-:Y:S06]  /*01d0*/  BRA `(.L_x_15) ;  /* 0x0000000000107947 */ /* 0x000fec0003800000 */
.L_x_13:
[----:B------:R-:W-:Y:S01]  /*01e0*/  FMUL.FTZ R3, R2, R9 ;  /* 0x0000000902037220 */ /* 0x000fe20000410000 */
[----:B------:R-:W-:-:S03]  /*01f0*/  FMUL.FTZ R9, R9, 0.5 ;  /* 0x3f00000009097820 */ /* 0x000fc60000410000 */
[----:B------:R-:W-:-:S04]  /*0200*/  FFMA R2, -R3, R3, R2 ;  /* 0x0000000303027223 */ /* 0x000fc80000000102 */
[----:B------:R-:W-:-:S07]  /*0210*/  FFMA R3, R2, R9, R3 ;  /* 0x0000000902037223 */ /* 0x000fce0000000003 */
.L_x_15:
[----:B------:R-:W-:Y:S05]  /*0220*/  BSYNC.RECONVERGENT B0 ;  /* 0x0000000000007941 */ /* 0x000fea0003800200 */
.L_x_12:
[----:B------:R-:W0:Y:S01]  /*0230*/  LDC.64 R8, c[0x0][0x388] ;  /* 0x0000e200ff087b82 */ /* 0x000e220000000a00 */
[----:B-----5:R-:W-:Y:S01]  /*0240*/  FMUL R2, R10, R3 ;  /* 0x000000030a027220 */ /* 0x020fe20000400000 */
[----:B------:R-:W-:Y:S01]  /*0250*/  MOV R3, 0x0 ;  /* 0x0000000000037802 */ /* 0x000fe20000000f00 */
[----:B------:R1:W-:Y:S01]  /*0260*/  STL [R1], R0 ;  /* 0x0000000001007387 */ /* 0x0003e20000100800 */
[----:B------:R-:W2:Y:S01]  /*0270*/  LDCU.64 UR6, c[0x4][0x50] ;  /* 0x01000a00ff0677ac */ /* 0x000ea20008000a00 */
[----:B------:R-:W3:Y:S03]  /*0280*/  F2F.F64.F32 R10, R2 ;  /* 0x00000002000a7310 */ /* 0x000ee60000201800 */
[----:B------:R1:W4:Y:S01]  /*0290*/  LDC.64 R12, c[0x4][R3] ;  /* 0x01000000030c7b82 */ /* 0x0003220000000a00 */
[----:B---3--:R1:W-:Y:S01]  /*02a0*/  STL.64 [R1+0x8], R10 ;  /* 0x0000080a01007387 */ /* 0x0083e20000100a00 */
[----:B--2---:R-:W-:Y:S01]  /*02b0*/  MOV R4, UR6 ;  /* 0x0000000600047c02 */ /* 0x004fe20008000f00 */
[----:B------:R-:W-:-:S02]  /*02c0*/  IMAD.U32 R5, RZ, RZ, UR7 ;  /* 0x00000007ff057e24 */ /* 0x000fc4000f8e00ff */
[----:B0-----:R-:W-:-:S05]  /*02d0*/  IMAD.WIDE R8, R0, 0x4, R8 ;  /* 0x0000000400087825 */ /* 0x001fca00078e0208 */
[----:B------:R1:W-:Y:S02]  /*02e0*/  STG.E desc[UR4][R8.64], R2 ;  /* 0x0000000208007986 */ /* 0x0003e4000c101904 */
[----:B------:R-:W-:-:S07]  /*02f0*/  LEPC R20, `(.L_x_16) ;  /* 0x000000001014794e */ /* 0x000fce0000000000 */
[----:B-1--4-:R-:W-:Y:S05]  /*0300*/  CALL.ABS.NOINC R12 ;  /* 0x000000000c007343 */ /* 0x012fea0003c00000 */
.L_x_16:
[----:B------:R-:W-:Y:S05]  /*0310*/  EXIT ;  /* 0x000000000000794d */ /* 0x000fea0003800000 */
        .weak           $__internal_1_$__cuda_sm20_sqrt_rn_f32_slowpath
        .type           $__internal_1_$__cuda_sm20_sqrt_rn_f32_slowpath,@function
        .size           $__internal_1_$__cuda_sm20_sqrt_rn_f32_slowpath,(.L_x_22 - $__internal_1_$__cuda_sm20_sqrt_rn_f32_slowpath)
$__internal_1_$__cuda_sm20_sqrt_rn_f32_slowpath:
[----:B------:R-:W-:-:S13]  /*0320*/  LOP3.LUT P0, RZ, R2, 0x7fffffff, RZ, 0xc0, !PT ;  /* 0x7fffffff02ff7812 */ /* 0x000fda000780c0ff */
[----:B------:R-:W-:Y:S01]  /*0330*/  @!P0 MOV R3, R2 ;  /* 0x0000000200038202 */ /* 0x000fe20000000f00 */
[----:B------:R-:W-:Y:S06]  /*0340*/  @!P0 BRA `(.L_x_17) ;  /* 0x0000000000408947 */ /* 0x000fec0003800000 */
[----:B------:R-:W-:-:S13]  /*0350*/  FSETP.GEU.FTZ.AND P0, PT, R2, RZ, PT ;  /* 0x000000ff0200720b */ /* 0x000fda0003f1e000 */
[----:B------:R-:W-:Y:S01]  /*0360*/  @!P0 MOV R3, 0x7fffffff ;  /* 0x7fffffff00038802 */ /* 0x000fe20000000f00 */
[----:B------:R-:W-:Y:S06]  /*0370*/  @!P0 BRA `(.L_x_17) ;  /* 0x0000000000348947 */ /* 0x000fec0003800000 */
[----:B------:R-:W-:-:S13]  /*0380*/  FSETP.GTU.FTZ.AND P0, PT, |R2|, +INF , PT ;  /* 0x7f8000000200780b */ /* 0x000fda0003f1c200 */
[----:B------:R-:W-:Y:S01]  /*0390*/  @P0 FADD.FTZ R3, R2, 1 ;  /* 0x3f80000002030421 */ /* 0x000fe20000010000 */
[----:B------:R-:W-:Y:S06]  /*03a0*/  @P0 BRA `(.L_x_17) ;  /* 0x0000000000280947 */ /* 0x000fec0003800000 */
[----:B------:R-:W-:-:S13]  /*03b0*/  FSETP.NEU.FTZ.AND P0, PT, |R2|, +INF , PT ;  /* 0x7f8000000200780b */ /* 0x000fda0003f1d200 */
[----:B------:R-:W-:-:S04]  /*03c0*/  @P0 FFMA R4, R2, 1.84467440737095516160e+19, RZ ;  /* 0x5f80000002040823 */ /* 0x000fc800000000ff */
[----:B------:R-:W0:Y:S02]  /*03d0*/  @P0 MUFU.RSQ R3, R4 ;  /* 0x0000000400030308 */ /* 0x000e240000001400 */
[----:B0-----:R-:W-:Y:S01]  /*03e0*/  @P0 FMUL.FTZ R5, R4, R3 ;  /* 0x0000000304050220 */ /* 0x001fe20000410000 */
[----:B------:R-:W-:Y:S01]  /*03f0*/  @P0 FMUL.FTZ R9, R3, 0.5 ;  /* 0x3f00000003090820 */ /* 0x000fe20000410000 */
[----:B------:R-:W-:Y:S02]  /*0400*/  @!P0 IMAD.MOV.U32 R3, RZ, RZ, R2 ;  /* 0x000000ffff038224 */ /* 0x000fe400078e0002 */
[----:B------:R-:W-:-:S04]  /*0410*/  @P0 FADD.FTZ R8, -R5, -RZ ;  /* 0x800000ff05080221 */ /* 0x000fc80000010100 */
[----:B------:R-:W-:-:S04]  /*0420*/  @P0 FFMA R8, R5, R8, R4 ;  /* 0x0000000805080223 */ /* 0x000fc80000000004 */
[----:B------:R-:W-:-:S04]  /*0430*/  @P0 FFMA R8, R8, R9, R5 ;  /* 0x0000000908080223 */ /* 0x000fc80000000005 */
[----:B------:R-:W-:-:S07]  /*0440*/  @P0 FMUL.FTZ R3, R8, 2.3283064365386962891e-10 ;  /* 0x2f80000008030820 */ /* 0x000fce0000410000 */
.L_x_17:
[----:B------:R-:W-:Y:S01]  /*0450*/  MOV R4, R3 ;  /* 0x0000000300047202 */ /* 0x000fe20000000f00 */
[----:B------:R-:W-:Y:S01]  /*0460*/  HFMA2 R3, -RZ, RZ, 0, 0 ;  /* 0x00000000ff037431 */ /* 0x000fe200000001ff */
[----:B------:R-:W-:-:S04]  /*0470*/  MOV R2, R11 ;  /* 0x0000000b00027202 */ /* 0x000fc80000000f00 */
[----:B------:R-:W-:Y:S05]  /*0480*/  RET.REL.NODEC R2 `(_Z6eval_yPfS_S_) ;  /* 0xfffffff802dc7950 */ /* 0x000fea0003c3ffff */
.L_x_18:
        /* <DEDUP_REMOVED lines=15> */
.L_x_22:


//--------------------- .text._Z6eval_xPfS_       --------------------------
	.section	.text._Z6eval_xPfS_,"ax",@progbits
	.align	128
        .global         _Z6eval_xPfS_
        .type           _Z6eval_xPfS_,@function
        .size           _Z6eval_xPfS_,(.L_x_25 - _Z6eval_xPfS_)
        .other          _Z6eval_xPfS_,@"STO_CUDA_ENTRY STV_DEFAULT"
_Z6eval_xPfS_:
.text._Z6eval_xPfS_:
[----:B------:R-:W0:Y:S01]  /*0000*/  LDC R1, c[0x0][0x37c] ;  /* 0x0000df00ff017b82 */ /* 0x000e220000000800 */
[----:B------:R-:W1:Y:S01]  /*0010*/  S2R R0, SR_TID.X ;  /* 0x0000000000007919 */ /* 0x000e620000002100 */
[----:B------:R-:W2:Y:S01]  /*0020*/  LDCU UR5, c[0x0][0x2fc] ;  /* 0x00005f80ff0577ac */ /* 0x000ea20008000800 */
[----:B0-----:R-:W-:Y:S01]  /*0030*/  VIADD R1, R1, 0xfffffff0 ;  /* 0xfffffff001017836 */ /* 0x001fe20000000000 */
[----:B------:R-:W1:Y:S01]  /*0040*/  S2R R3, SR_CTAID.X ;  /* 0x0000000000037919 */ /* 0x000e620000002500 */
[----:B------:R-:W1:Y:S01]  /*0050*/  LDCU UR6, c[0x0][0x360] ;  /* 0x00006c00ff0677ac */ /* 0x000e620008000800 */
[----:B------:R-:W0:Y:S02]  /*0060*/  LDCU UR4, c[0x0][0x2f8] ;  /* 0x00005f00ff0477ac */ /* 0x000e240008000800 */
[----:B0-----:R-:W-:-:S05]  /*0070*/  IADD3 R6, P1, PT, R1, UR4, RZ ;  /* 0x0000000401067c10 */ /* 0x001fca000ff3e0ff */
[----:B--2---:R-:W-:Y:S02]  /*0080*/  IMAD.X R7, RZ, RZ, UR5, P1 ;  /* 0x00000005ff077e24 */ /* 0x004fe400088e06ff */
[----:B-1----:R-:W-:-:S05]  /*0090*/  IMAD R0, R3, UR6, R0 ;  /* 0x0000000603007c24 */ /* 0x002fca000f8e0200 */
[----:B------:R-:W-:-:S13]  /*00a0*/  ISETP.GT.AND P0, PT, R0, 0x7f, PT ;  /* 0x0000007f0000780c */ /* 0x000fda0003f04270 */
[----:B------:R-:W-:Y:S05]  /*00b0*/  @P0 EXIT ;  /* 0x000000000000094d */ /* 0x000fea0003800000 */
[----:B------:R-:W0:Y:S01]  /*00c0*/  LDC.64 R4, c[0x0][0x388] ;  /* 0x0000e200ff047b82 */ /* 0x000e220000000a00 */
[----:B------:R-:W0:Y:S01]  /*00d0*/  LDCU.64 UR4, c[0x0][0x358] ;  /* 0x00006b00ff0477ac */ /* 0x000e220008000a00 */
[----:B------:R-:W-:-:S06]  /*00e0*/  I2FP.F32.S32 R2, R0 ;  /* 0x0000000000027245 */ /* 0x000fcc0000201400 */
[----:B------:R-:W1:Y:S01]  /*00f0*/  LDC.64 R8, c[0x0][0x380] ;  /* 0x0000e000ff087b82 */ /* 0x000e620000000a00 */
[----:B------:R-:W-:Y:S01]  /*0100*/  MOV R3, 0x0 ;  /* 0x0000000000037802 */ /* 0x000fe20000000f00 */
[----:B------:R-:W2:Y:S01]  /*0110*/  LDCU.64 UR6, c[0x4][0x48] ;  /* 0x01000900ff0677ac */ /* 0x000ea20008000a00 */
[----:B0-----:R2:W3:Y:S05]  /*0120*/  LDG.E R5, desc[UR4][R4.64] ;  /* 0x0000000404057981 */ /* 0x0014ea000c1e1900 */
[----:B------:R0:W4:Y:S01]  /*0130*/  LDC.64 R12, c[0x4][R3] ;  /* 0x01000000030c7b82 */ /* 0x0001220000000a00 */
[----:B------:R0:W-:Y:S01]  /*0140*/  STL [R1], R0 ;  /* 0x0000000001007387 */ /* 0x0001e20000100800 */
[----:B-1----:R-:W-:Y:S01]  /*0150*/  IMAD.WIDE R8, R0, 0x4, R8 ;  /* 0x0000000400087825 */ /* 0x002fe200078e0208 */
[----:B--2---:R-:W-:-:S03]  /*0160*/  MOV R4, UR6 ;  /* 0x0000000600047c02 */ /* 0x004fc60008000f00 */
[----:B---3--:R-:W-:Y:S01]  /*0170*/  FMUL R2, R2, R5 ;  /* 0x0000000502027220 */ /* 0x008fe20000400000 */
[----:B------:R-:W-:-:S03]  /*0180*/  IMAD.U32 R5, RZ, RZ, UR7 ;  /* 0x00000007ff057e24 */ /* 0x000fc6000f8e00ff */
[----:B------:R-:W1:Y:S01]  /*0190*/  F2F.F64.F32 R10, R2 ;  /* 0x00000002000a7310 */ /* 0x000e620000201800 */
[----:B------:R0:W-:Y:S04]  /*01a0*/  STG.E desc[UR4][R8.64], R2 ;  /* 0x0000000208007986 */ /* 0x0001e8000c101904 */
[----:B-1--4-:R0:W-:Y:S02]  /*01b0*/  STL.64 [R1+0x8], R10 ;  /* 0x0000080a01007387 */ /* 0x0121e40000100a00 */
[----:B------:R-:W-:-:S07]  /*01c0*/  LEPC R20, `(.L_x_19) ;  /* 0x000000001014794e */ /* 0x000fce0000000000 */
[----:B0-----:R-:W-:Y:S05]  /*01d0*/  CALL.ABS.NOINC R12 ;  /* 0x000000000c007343 */ /* 0x001fea0003c00000 */
.L_x_19:
[----:B------:R-:W-:Y:S05]  /*01e0*/  EXIT ;  /* 0x000000000000794d */ /* 0x000fea0003800000 */
.L_x_20:
        /* <DEDUP_REMOVED lines=9> */
.L_x_25:


//--------------------- .nv.global.init           --------------------------
	.section	.nv.global.init,"aw",@progbits
	.align	4
.nv.global.init:
	.type		mrg32k3aM1SubSeq,@object
	.size		mrg32k3aM1SubSeq,(mrg32k3aM2SubSeq - mrg32k3aM1SubSeq)
mrg32k3aM1SubSeq:
        /*0000*/ 	.byte	0x0b, 0xcc, 0xee, 0x04, 0x73, 0x29, 0x8b, 0x6f, 0xf6, 0x53, 0x03, 0xf6, 0x23, 0xf6, 0xea, 0xda
        /* <DEDUP_REMOVED lines=125> */
	.type		mrg32k3aM2SubSeq,@object
	.size		mrg32k3aM2SubSeq,(mrg32k3aM1 - mrg32k3aM2SubSeq)
mrg32k3aM2SubSeq:
        /* <DEDUP_REMOVED lines=126> */
	.type		mrg32k3aM1,@object
	.size		mrg32k3aM1,(mrg32k3aM1Seq - mrg32k3aM1)
mrg32k3aM1:
        /* <DEDUP_REMOVED lines=144> */
	.type		mrg32k3aM1Seq,@object
	.size		mrg32k3aM1Seq,(mrg32k3aM2 - mrg32k3aM1Seq)
mrg32k3aM1Seq:
        /* <DEDUP_REMOVED lines=144> */
	.type		mrg32k3aM2,@object
	.size		mrg32k3aM2,(mrg32k3aM2Seq - mrg32k3aM2)
mrg32k3aM2:
        /* <DEDUP_REMOVED lines=144> */
	.type		mrg32k3aM2Seq,@object
	.size		mrg32k3aM2Seq,(precalc_xorwow_matrix - mrg32k3aM2Seq)
mrg32k3aM2Seq:
        /* <DEDUP_REMOVED lines=144> */
	.type		precalc_xorwow_matrix,@object
	.size		precalc_xorwow_matrix,(precalc_xorwow_offset_matrix - precalc_xorwow_matrix)
precalc_xorwow_matrix:
        /* <DEDUP_REMOVED lines=6400> */
	.type		precalc_xorwow_offset_matrix,@object
	.size		precalc_xorwow_offset_matrix,($str$2 - precalc_xorwow_offset_matrix)
precalc_xorwow_offset_matrix:
        /* <DEDUP_REMOVED lines=6400> */
	.type		$str$2,@object
	.size		$str$2,($str - $str$2)
$str$2:
        /*353c0*/ 	.byte	0x69, 0x64, 0x78, 0x20, 0x3d, 0x20, 0x25, 0x69, 0x0a, 0x00
	.type		$str,@object
	.size		$str,($str$1 - $str)
$str:
        /*353ca*/ 	.byte	0x78, 0x5b, 0x25, 0x69, 0x5d, 0x20, 0x3d, 0x20, 0x25, 0x66, 0x0a, 0x00
	.type		$str$1,@object
	.size		$str$1,($str$3 - $str$1)
$str$1:
        /*353d6*/ 	.byte	0x79, 0x5b, 0x25, 0x69, 0x5d, 0x20, 0x3d, 0x20, 0x25, 0x66, 0x0a, 0x00
	.type		$str$3,@object
	.size		$str$3,(.L_12 - $str$3)
$str$3:
        /*353e2*/ 	.byte	0x72, 0x65, 0x73, 0x5b, 0x25, 0x69, 0x5d, 0x20, 0x3d, 0x20, 0x25, 0x66, 0x0a, 0x00
.L_12:


//--------------------- .nv.shared.reserved.0     --------------------------
	.section	.nv.shared.reserved.0,"aw",@nobits
	.weak		__nv_reservedSMEM_offset_0_alias
	.size		__nv_reservedSMEM_offset_0_alias, 0, 64
	.other		__nv_reservedSMEM_offset_0_alias,@"STO_CUDA_RESERVED_SHARED STV_DEFAULT"
__nv_reservedSMEM_offset_0_alias:
	.zero		0
	.zero		64


//--------------------- .nv.constant0._Z8ZetaFuncPfS_ --------------------------
	.section	.nv.constant0._Z8ZetaFuncPfS_,"a",@progbits
	.sectionflags	@""
	.align	4
.nv.constant0._Z8ZetaFuncPfS_:
	.zero		912


//--------------------- .nv.constant0._Z6eval_yPfS_S_ --------------------------
	.section	.nv.constant0._Z6eval_yPfS_S_,"a",@progbits
	.sectionflags	@""
	.align	4
.nv.constant0._Z6eval_yPfS_S_:
	.zero		920


//--------------------- .nv.constant0._Z6eval_xPfS_ --------------------------
	.section	.nv.constant0._Z6eval_xPfS_,"a",@progbits
	.sectionflags	@""
	.align	4
.nv.constant0._Z6eval_xPfS_:
	.zero		912


//--------------------- SYMBOLS --------------------------

	.type		.nv.reservedSmem.offset0,@object
	.size		.nv.reservedSmem.offset0,0x4
	.type		vprintf,@function
